//
// Generated by NVIDIA NVVM Compiler
//
// Compiler Build ID: CL-36424714
// Cuda compilation tools, release 13.0, V13.0.88
// Based on NVVM 20.0.0
//

.version 9.0
.target sm_100
.address_size 64

	// .globl	_Z12matmul_tiledPKiS0_Piiii
// _ZZ12matmul_tiledPKiS0_PiiiiE6A_tile has been demoted
// _ZZ12matmul_tiledPKiS0_PiiiiE6B_tile has been demoted

.visible .entry _Z12matmul_tiledPKiS0_Piiii(
	.param .u64 .ptr .align 1 _Z12matmul_tiledPKiS0_Piiii_param_0,
	.param .u64 .ptr .align 1 _Z12matmul_tiledPKiS0_Piiii_param_1,
	.param .u64 .ptr .align 1 _Z12matmul_tiledPKiS0_Piiii_param_2,
	.param .u32 _Z12matmul_tiledPKiS0_Piiii_param_3,
	.param .u32 _Z12matmul_tiledPKiS0_Piiii_param_4,
	.param .u32 _Z12matmul_tiledPKiS0_Piiii_param_5
)
{
	.reg .pred 	%p<64>;
	.reg .b32 	%r<435>;
	.reg .b64 	%rd<58>;
	// demoted variable
	.shared .align 4 .b8 _ZZ12matmul_tiledPKiS0_PiiiiE6A_tile[2048];
	// demoted variable
	.shared .align 4 .b8 _ZZ12matmul_tiledPKiS0_PiiiiE6B_tile[2048];
	ld.param.u64 	%rd6, [_Z12matmul_tiledPKiS0_Piiii_param_0];
	ld.param.u64 	%rd7, [_Z12matmul_tiledPKiS0_Piiii_param_1];
	ld.param.u32 	%r112, [_Z12matmul_tiledPKiS0_Piiii_param_3];
	ld.param.u32 	%r113, [_Z12matmul_tiledPKiS0_Piiii_param_4];
	ld.param.u32 	%r114, [_Z12matmul_tiledPKiS0_Piiii_param_5];
	cvta.to.global.u64 	%rd1, %rd7;
	cvta.to.global.u64 	%rd2, %rd6;
	mov.u32 	%r116, %ctaid.y;
	mov.u32 	%r117, %ctaid.x;
	shl.b32 	%r1, %r116, 4;
	shl.b32 	%r2, %r117, 4;
	add.s32 	%r118, %r113, 15;
	shr.s32 	%r119, %r118, 31;
	shr.u32 	%r120, %r119, 28;
	add.s32 	%r121, %r118, %r120;
	shr.s32 	%r3, %r121, 4;
	mov.u32 	%r122, %tid.y;
	mov.u32 	%r123, %tid.x;
	shl.b32 	%r124, %r122, 3;
	add.s32 	%r4, %r124, %r123;
	and.b32  	%r408, %r4, 15;
	setp.ge.s32 	%p1, %r408, %r113;
	or.b32  	%r6, %r408, %r2;
	shr.u32 	%r7, %r4, 4;
	add.s32 	%r8, %r7, %r1;
	setp.ge.s32 	%p2, %r8, %r112;
	or.pred  	%p3, %p1, %p2;
	mov.b32 	%r396, 0;
	@%p3 bra 	$L__BB0_2;
	mad.lo.s32 	%r125, %r8, %r113, %r408;
	mul.wide.u32 	%rd9, %r125, 4;
	add.s64 	%rd10, %rd2, %rd9;
	ld.global.nc.u32 	%r396, [%rd10];
$L__BB0_2:
	shl.b32 	%r127, %r408, 2;
	mov.u32 	%r128, _ZZ12matmul_tiledPKiS0_PiiiiE6A_tile;
	add.s32 	%r11, %r128, %r127;
	shl.b32 	%r129, %r7, 6;
	add.s32 	%r130, %r11, %r129;
	st.shared.u32 	[%r130], %r396;
	setp.ge.s32 	%p4, %r7, %r113;
	setp.ge.s32 	%p5, %r6, %r114;
	or.pred  	%p6, %p4, %p5;
	mov.b32 	%r397, 0;
	@%p6 bra 	$L__BB0_4;
	mad.lo.s32 	%r131, %r7, %r114, %r6;
	mul.wide.u32 	%rd11, %r131, 4;
	add.s64 	%rd12, %rd1, %rd11;
	ld.global.nc.u32 	%r397, [%rd12];
$L__BB0_4:
	mov.u32 	%r134, _ZZ12matmul_tiledPKiS0_PiiiiE6B_tile;
	add.s32 	%r14, %r134, %r127;
	setp.ge.s32 	%p7, %r408, %r113;
	add.s32 	%r136, %r14, %r129;
	st.shared.u32 	[%r136], %r397;
	add.s32 	%r137, %r4, 64;
	shr.u32 	%r15, %r137, 4;
	add.s32 	%r16, %r15, %r1;
	setp.ge.s32 	%p8, %r16, %r112;
	or.pred  	%p9, %p7, %p8;
	mov.b32 	%r398, 0;
	@%p9 bra 	$L__BB0_6;
	mad.lo.s32 	%r138, %r16, %r113, %r408;
	mul.wide.u32 	%rd13, %r138, 4;
	add.s64 	%rd14, %rd2, %rd13;
	ld.global.nc.u32 	%r398, [%rd14];
$L__BB0_6:
	shl.b32 	%r140, %r15, 6;
	add.s32 	%r141, %r11, %r140;
	st.shared.u32 	[%r141], %r398;
	setp.ge.s32 	%p10, %r15, %r113;
	setp.ge.s32 	%p11, %r6, %r114;
	or.pred  	%p12, %p10, %p11;
	mov.b32 	%r399, 0;
	@%p12 bra 	$L__BB0_8;
	mad.lo.s32 	%r142, %r15, %r114, %r6;
	mul.wide.u32 	%rd15, %r142, 4;
	add.s64 	%rd16, %rd1, %rd15;
	ld.global.nc.u32 	%r399, [%rd16];
$L__BB0_8:
	setp.ge.s32 	%p13, %r408, %r113;
	add.s32 	%r145, %r14, %r140;
	st.shared.u32 	[%r145], %r399;
	add.s32 	%r146, %r4, 128;
	shr.u32 	%r21, %r146, 4;
	add.s32 	%r22, %r21, %r1;
	setp.ge.s32 	%p14, %r22, %r112;
	or.pred  	%p15, %p13, %p14;
	mov.b32 	%r400, 0;
	@%p15 bra 	$L__BB0_10;
	mad.lo.s32 	%r147, %r22, %r113, %r408;
	mul.wide.u32 	%rd17, %r147, 4;
	add.s64 	%rd18, %rd2, %rd17;
	ld.global.nc.u32 	%r400, [%rd18];
$L__BB0_10:
	shl.b32 	%r149, %r21, 6;
	add.s32 	%r150, %r11, %r149;
	st.shared.u32 	[%r150], %r400;
	setp.ge.s32 	%p16, %r21, %r113;
	setp.ge.s32 	%p17, %r6, %r114;
	or.pred  	%p18, %p16, %p17;
	mov.b32 	%r401, 0;
	@%p18 bra 	$L__BB0_12;
	mad.lo.s32 	%r151, %r21, %r114, %r6;
	mul.wide.u32 	%rd19, %r151, 4;
	add.s64 	%rd20, %rd1, %rd19;
	ld.global.nc.u32 	%r401, [%rd20];
$L__BB0_12:
	setp.ge.s32 	%p19, %r408, %r113;
	add.s32 	%r154, %r14, %r149;
	st.shared.u32 	[%r154], %r401;
	add.s32 	%r155, %r4, 192;
	shr.u32 	%r27, %r155, 4;
	add.s32 	%r28, %r27, %r1;
	setp.ge.s32 	%p20, %r28, %r112;
	or.pred  	%p21, %p19, %p20;
	mov.b32 	%r402, 0;
	@%p21 bra 	$L__BB0_14;
	mad.lo.s32 	%r156, %r28, %r113, %r408;
	mul.wide.u32 	%rd21, %r156, 4;
	add.s64 	%rd22, %rd2, %rd21;
	ld.global.nc.u32 	%r402, [%rd22];
$L__BB0_14:
	shl.b32 	%r158, %r27, 6;
	add.s32 	%r159, %r11, %r158;
	st.shared.u32 	[%r159], %r402;
	setp.ge.s32 	%p22, %r27, %r113;
	setp.ge.s32 	%p23, %r6, %r114;
	or.pred  	%p24, %p22, %p23;
	mov.b32 	%r403, 0;
	@%p24 bra 	$L__BB0_16;
	mad.lo.s32 	%r160, %r27, %r114, %r6;
	mul.wide.u32 	%rd23, %r160, 4;
	add.s64 	%rd24, %rd1, %rd23;
	ld.global.nc.u32 	%r403, [%rd24];
$L__BB0_16:
	add.s32 	%r163, %r14, %r158;
	st.shared.u32 	[%r163], %r403;
	bar.sync 	0;
	setp.lt.s32 	%p25, %r113, 1;
	mov.b32 	%r423, 0;
	mov.u32 	%r424, %r423;
	mov.u32 	%r425, %r423;
	mov.u32 	%r426, %r423;
	@%p25 bra 	$L__BB0_37;
	max.s32 	%r166, %r3, 1;
	neg.s32 	%r421, %r166;
	add.s32 	%r167, %r27, 16;
	mad.lo.s32 	%r168, %r114, %r167, %r2;
	add.s32 	%r420, %r168, %r408;
	add.s32 	%r169, %r21, 16;
	mad.lo.s32 	%r170, %r114, %r169, %r2;
	add.s32 	%r418, %r170, %r408;
	add.s32 	%r171, %r15, 16;
	mad.lo.s32 	%r172, %r114, %r171, %r2;
	add.s32 	%r416, %r172, %r408;
	add.s32 	%r173, %r7, 16;
	mad.lo.s32 	%r174, %r114, %r173, %r2;
	add.s32 	%r414, %r174, %r408;
	mad.lo.s32 	%r412, %r28, %r113, %r408;
	mad.lo.s32 	%r411, %r22, %r113, %r408;
	mad.lo.s32 	%r410, %r16, %r113, %r408;
	mad.lo.s32 	%r409, %r8, %r113, %r408;
	mov.b32 	%r423, 0;
	mov.b32 	%r422, 1;
	mov.u32 	%r413, %r7;
	mov.u32 	%r415, %r15;
	mov.u32 	%r417, %r21;
	mov.u32 	%r419, %r27;
$L__BB0_18:
	setp.ge.s32 	%p26, %r422, %r3;
	@%p26 bra 	$L__BB0_36;
	ld.param.u64 	%rd55, [_Z12matmul_tiledPKiS0_Piiii_param_0];
	cvta.to.global.u64 	%rd4, %rd55;
	add.s32 	%r176, %r7, %r1;
	setp.ge.s32 	%p27, %r176, %r112;
	add.s32 	%r68, %r408, 16;
	setp.ge.s32 	%p28, %r68, %r113;
	or.pred  	%p29, %p27, %p28;
	mov.b32 	%r427, 0;
	@%p29 bra 	$L__BB0_21;
	add.s32 	%r177, %r409, 16;
	mul.wide.u32 	%rd25, %r177, 4;
	add.s64 	%rd26, %rd4, %rd25;
	ld.global.nc.u32 	%r427, [%rd26];
$L__BB0_21:
	ld.param.u64 	%rd56, [_Z12matmul_tiledPKiS0_Piiii_param_1];
	cvta.to.global.u64 	%rd5, %rd56;
	mov.u32 	%r72, %tid.y;
	shl.b32 	%r179, %r72, 3;
	mov.u32 	%r73, %tid.x;
	add.s32 	%r180, %r179, %r73;
	and.b32  	%r181, %r180, 15;
	shl.b32 	%r182, %r180, 2;
	and.b32  	%r183, %r182, 60;
	mov.u32 	%r184, _ZZ12matmul_tiledPKiS0_PiiiiE6A_tile;
	add.s32 	%r185, %r184, %r183;
	shl.b32 	%r186, %r422, 10;
	and.b32  	%r187, %r186, 1024;
	add.s32 	%r71, %r185, %r187;
	shl.b32 	%r188, %r7, 6;
	add.s32 	%r189, %r71, %r188;
	st.shared.u32 	[%r189], %r427;
	add.s32 	%r190, %r413, 16;
	setp.ge.s32 	%p30, %r190, %r113;
	mov.u32 	%r191, %ctaid.x;
	shl.b32 	%r74, %r191, 4;
	or.b32  	%r192, %r181, %r74;
	setp.ge.s32 	%p31, %r192, %r114;
	or.pred  	%p32, %p30, %p31;
	mov.b32 	%r428, 0;
	@%p32 bra 	$L__BB0_23;
	mul.wide.s32 	%rd27, %r414, 4;
	add.s64 	%rd28, %rd5, %rd27;
	ld.global.nc.u32 	%r428, [%rd28];
$L__BB0_23:
	mov.u32 	%r195, %tid.y;
	shl.b32 	%r196, %r195, 3;
	mov.u32 	%r197, %tid.x;
	add.s32 	%r198, %r196, %r197;
	shl.b32 	%r199, %r198, 2;
	and.b32  	%r200, %r199, 60;
	mov.u32 	%r201, _ZZ12matmul_tiledPKiS0_PiiiiE6B_tile;
	add.s32 	%r202, %r201, %r200;
	shl.b32 	%r203, %r422, 10;
	and.b32  	%r204, %r203, 1024;
	add.s32 	%r77, %r202, %r204;
	add.s32 	%r205, %r15, %r1;
	setp.ge.s32 	%p34, %r205, %r112;
	shl.b32 	%r206, %r7, 6;
	add.s32 	%r207, %r77, %r206;
	st.shared.u32 	[%r207], %r428;
	or.pred  	%p35, %p34, %p28;
	mov.b32 	%r429, 0;
	@%p35 bra 	$L__BB0_25;
	add.s32 	%r208, %r410, 16;
	mul.wide.u32 	%rd29, %r208, 4;
	add.s64 	%rd30, %rd4, %rd29;
	ld.global.nc.u32 	%r429, [%rd30];
$L__BB0_25:
	shl.b32 	%r210, %r15, 6;
	add.s32 	%r211, %r71, %r210;
	st.shared.u32 	[%r211], %r429;
	add.s32 	%r212, %r415, 16;
	setp.ge.s32 	%p36, %r212, %r113;
	and.b32  	%r216, %r180, 15;
	add.s32 	%r217, %r216, %r74;
	setp.ge.s32 	%p37, %r217, %r114;
	or.pred  	%p38, %p36, %p37;
	mov.b32 	%r430, 0;
	@%p38 bra 	$L__BB0_27;
	mul.wide.s32 	%rd31, %r416, 4;
	add.s64 	%rd32, %rd5, %rd31;
	ld.global.nc.u32 	%r430, [%rd32];
$L__BB0_27:
	add.s32 	%r220, %r21, %r1;
	setp.ge.s32 	%p40, %r220, %r112;
	shl.b32 	%r221, %r15, 6;
	add.s32 	%r222, %r77, %r221;
	st.shared.u32 	[%r222], %r430;
	or.pred  	%p41, %p40, %p28;
	mov.b32 	%r431, 0;
	@%p41 bra 	$L__BB0_29;
	add.s32 	%r223, %r411, 16;
	mul.wide.u32 	%rd33, %r223, 4;
	add.s64 	%rd34, %rd4, %rd33;
	ld.global.nc.u32 	%r431, [%rd34];
$L__BB0_29:
	shl.b32 	%r225, %r21, 6;
	add.s32 	%r226, %r71, %r225;
	st.shared.u32 	[%r226], %r431;
	add.s32 	%r227, %r417, 16;
	setp.ge.s32 	%p42, %r227, %r113;
	and.b32  	%r231, %r180, 15;
	add.s32 	%r232, %r231, %r74;
	setp.ge.s32 	%p43, %r232, %r114;
	or.pred  	%p44, %p42, %p43;
	mov.b32 	%r432, 0;
	@%p44 bra 	$L__BB0_31;
	mul.wide.s32 	%rd35, %r418, 4;
	add.s64 	%rd36, %rd5, %rd35;
	ld.global.nc.u32 	%r432, [%rd36];
$L__BB0_31:
	add.s32 	%r235, %r27, %r1;
	setp.ge.s32 	%p46, %r235, %r112;
	shl.b32 	%r236, %r21, 6;
	add.s32 	%r237, %r77, %r236;
	st.shared.u32 	[%r237], %r432;
	or.pred  	%p47, %p46, %p28;
	mov.b32 	%r433, 0;
	@%p47 bra 	$L__BB0_33;
	add.s32 	%r238, %r412, 16;
	mul.wide.u32 	%rd37, %r238, 4;
	add.s64 	%rd38, %rd4, %rd37;
	ld.global.nc.u32 	%r433, [%rd38];
$L__BB0_33:
	shl.b32 	%r240, %r27, 6;
	add.s32 	%r241, %r71, %r240;
	st.shared.u32 	[%r241], %r433;
	add.s32 	%r242, %r419, 16;
	setp.ge.s32 	%p48, %r242, %r113;
	and.b32  	%r246, %r180, 15;
	add.s32 	%r247, %r246, %r74;
	setp.ge.s32 	%p49, %r247, %r114;
	or.pred  	%p50, %p48, %p49;
	mov.b32 	%r434, 0;
	@%p50 bra 	$L__BB0_35;
	mul.wide.s32 	%rd39, %r420, 4;
	add.s64 	%rd40, %rd5, %rd39;
	ld.global.nc.u32 	%r434, [%rd40];
$L__BB0_35:
	add.s32 	%r249, %r77, %r240;
	st.shared.u32 	[%r249], %r434;
$L__BB0_36:
	shl.b32 	%r250, %r422, 10;
	add.s32 	%r251, %r250, -1024;
	and.b32  	%r252, %r251, 1024;
	mov.u32 	%r253, _ZZ12matmul_tiledPKiS0_PiiiiE6A_tile;
	add.s32 	%r254, %r253, %r252;
	mov.u32 	%r255, _ZZ12matmul_tiledPKiS0_PiiiiE6B_tile;
	add.s32 	%r256, %r255, %r252;
	mov.u32 	%r257, %tid.y;
	shl.b32 	%r258, %r257, 6;
	add.s32 	%r259, %r254, %r258;
	mov.u32 	%r260, %tid.x;
	shl.b32 	%r261, %r260, 2;
	add.s32 	%r262, %r256, %r261;
	ld.shared.u32 	%r263, [%r259];
	ld.shared.u32 	%r264, [%r262];
	mad.lo.s32 	%r265, %r264, %r263, %r426;
	ld.shared.u32 	%r266, [%r259+4];
	ld.shared.u32 	%r267, [%r262+64];
	mad.lo.s32 	%r268, %r267, %r266, %r265;
	ld.shared.u32 	%r269, [%r259+8];
	ld.shared.u32 	%r270, [%r262+128];
	mad.lo.s32 	%r271, %r270, %r269, %r268;
	ld.shared.u32 	%r272, [%r259+12];
	ld.shared.u32 	%r273, [%r262+192];
	mad.lo.s32 	%r274, %r273, %r272, %r271;
	ld.shared.u32 	%r275, [%r259+16];
	ld.shared.u32 	%r276, [%r262+256];
	mad.lo.s32 	%r277, %r276, %r275, %r274;
	ld.shared.u32 	%r278, [%r259+20];
	ld.shared.u32 	%r279, [%r262+320];
	mad.lo.s32 	%r280, %r279, %r278, %r277;
	ld.shared.u32 	%r281, [%r259+24];
	ld.shared.u32 	%r282, [%r262+384];
	mad.lo.s32 	%r283, %r282, %r281, %r280;
	ld.shared.u32 	%r284, [%r259+28];
	ld.shared.u32 	%r285, [%r262+448];
	mad.lo.s32 	%r286, %r285, %r284, %r283;
	ld.shared.u32 	%r287, [%r262+32];
	mad.lo.s32 	%r288, %r287, %r263, %r425;
	ld.shared.u32 	%r289, [%r262+96];
	mad.lo.s32 	%r290, %r289, %r266, %r288;
	ld.shared.u32 	%r291, [%r262+160];
	mad.lo.s32 	%r292, %r291, %r269, %r290;
	ld.shared.u32 	%r293, [%r262+224];
	mad.lo.s32 	%r294, %r293, %r272, %r292;
	ld.shared.u32 	%r295, [%r262+288];
	mad.lo.s32 	%r296, %r295, %r275, %r294;
	ld.shared.u32 	%r297, [%r262+352];
	mad.lo.s32 	%r298, %r297, %r278, %r296;
	ld.shared.u32 	%r299, [%r262+416];
	mad.lo.s32 	%r300, %r299, %r281, %r298;
	ld.shared.u32 	%r301, [%r262+480];
	mad.lo.s32 	%r302, %r301, %r284, %r300;
	ld.shared.u32 	%r303, [%r259+512];
	mad.lo.s32 	%r304, %r264, %r303, %r424;
	ld.shared.u32 	%r305, [%r259+516];
	mad.lo.s32 	%r306, %r267, %r305, %r304;
	ld.shared.u32 	%r307, [%r259+520];
	mad.lo.s32 	%r308, %r270, %r307, %r306;
	ld.shared.u32 	%r309, [%r259+524];
	mad.lo.s32 	%r310, %r273, %r309, %r308;
	ld.shared.u32 	%r311, [%r259+528];
	mad.lo.s32 	%r312, %r276, %r311, %r310;
	ld.shared.u32 	%r313, [%r259+532];
	mad.lo.s32 	%r314, %r279, %r313, %r312;
	ld.shared.u32 	%r315, [%r259+536];
	mad.lo.s32 	%r316, %r282, %r315, %r314;
	ld.shared.u32 	%r317, [%r259+540];
	mad.lo.s32 	%r318, %r285, %r317, %r316;
	mad.lo.s32 	%r319, %r287, %r303, %r423;
	mad.lo.s32 	%r320, %r289, %r305, %r319;
	mad.lo.s32 	%r321, %r291, %r307, %r320;
	mad.lo.s32 	%r322, %r293, %r309, %r321;
	mad.lo.s32 	%r323, %r295, %r311, %r322;
	mad.lo.s32 	%r324, %r297, %r313, %r323;
	mad.lo.s32 	%r325, %r299, %r315, %r324;
	mad.lo.s32 	%r326, %r301, %r317, %r325;
	ld.shared.u32 	%r327, [%r259+32];
	ld.shared.u32 	%r328, [%r262+512];
	mad.lo.s32 	%r329, %r328, %r327, %r286;
	ld.shared.u32 	%r330, [%r259+36];
	ld.shared.u32 	%r331, [%r262+576];
	mad.lo.s32 	%r332, %r331, %r330, %r329;
	ld.shared.u32 	%r333, [%r259+40];
	ld.shared.u32 	%r334, [%r262+640];
	mad.lo.s32 	%r335, %r334, %r333, %r332;
	ld.shared.u32 	%r336, [%r259+44];
	ld.shared.u32 	%r337, [%r262+704];
	mad.lo.s32 	%r338, %r337, %r336, %r335;
	ld.shared.u32 	%r339, [%r259+48];
	ld.shared.u32 	%r340, [%r262+768];
	mad.lo.s32 	%r341, %r340, %r339, %r338;
	ld.shared.u32 	%r342, [%r259+52];
	ld.shared.u32 	%r343, [%r262+832];
	mad.lo.s32 	%r344, %r343, %r342, %r341;
	ld.shared.u32 	%r345, [%r259+56];
	ld.shared.u32 	%r346, [%r262+896];
	mad.lo.s32 	%r347, %r346, %r345, %r344;
	ld.shared.u32 	%r348, [%r259+60];
	ld.shared.u32 	%r349, [%r262+960];
	mad.lo.s32 	%r426, %r349, %r348, %r347;
	ld.shared.u32 	%r350, [%r262+544];
	mad.lo.s32 	%r351, %r350, %r327, %r302;
	ld.shared.u32 	%r352, [%r262+608];
	mad.lo.s32 	%r353, %r352, %r330, %r351;
	ld.shared.u32 	%r354, [%r262+672];
	mad.lo.s32 	%r355, %r354, %r333, %r353;
	ld.shared.u32 	%r356, [%r262+736];
	mad.lo.s32 	%r357, %r356, %r336, %r355;
	ld.shared.u32 	%r358, [%r262+800];
	mad.lo.s32 	%r359, %r358, %r339, %r357;
	ld.shared.u32 	%r360, [%r262+864];
	mad.lo.s32 	%r361, %r360, %r342, %r359;
	ld.shared.u32 	%r362, [%r262+928];
	mad.lo.s32 	%r363, %r362, %r345, %r361;
	ld.shared.u32 	%r364, [%r262+992];
	mad.lo.s32 	%r425, %r364, %r348, %r363;
	ld.shared.u32 	%r365, [%r259+544];
	mad.lo.s32 	%r366, %r328, %r365, %r318;
	ld.shared.u32 	%r367, [%r259+548];
	mad.lo.s32 	%r368, %r331, %r367, %r366;
	ld.shared.u32 	%r369, [%r259+552];
	mad.lo.s32 	%r370, %r334, %r369, %r368;
	ld.shared.u32 	%r371, [%r259+556];
	mad.lo.s32 	%r372, %r337, %r371, %r370;
	ld.shared.u32 	%r373, [%r259+560];
	mad.lo.s32 	%r374, %r340, %r373, %r372;
	ld.shared.u32 	%r375, [%r259+564];
	mad.lo.s32 	%r376, %r343, %r375, %r374;
	ld.shared.u32 	%r377, [%r259+568];
	mad.lo.s32 	%r378, %r346, %r377, %r376;
	ld.shared.u32 	%r379, [%r259+572];
	mad.lo.s32 	%r424, %r349, %r379, %r378;
	mad.lo.s32 	%r380, %r350, %r365, %r326;
	mad.lo.s32 	%r381, %r352, %r367, %r380;
	mad.lo.s32 	%r382, %r354, %r369, %r381;
	mad.lo.s32 	%r383, %r356, %r371, %r382;
	mad.lo.s32 	%r384, %r358, %r373, %r383;
	mad.lo.s32 	%r385, %r360, %r375, %r384;
	mad.lo.s32 	%r386, %r362, %r377, %r385;
	mad.lo.s32 	%r423, %r364, %r379, %r386;
	bar.sync 	0;
	add.s32 	%r422, %r422, 1;
	add.s32 	%r421, %r421, 1;
	setp.eq.s32 	%p51, %r421, 0;
	shl.b32 	%r387, %r114, 4;
	add.s32 	%r420, %r420, %r387;
	add.s32 	%r419, %r419, 16;
	add.s32 	%r418, %r418, %r387;
	add.s32 	%r417, %r417, 16;
	add.s32 	%r416, %r416, %r387;
	add.s32 	%r415, %r415, 16;
	add.s32 	%r414, %r414, %r387;
	add.s32 	%r413, %r413, 16;
	add.s32 	%r412, %r412, 16;
	add.s32 	%r411, %r411, 16;
	add.s32 	%r410, %r410, 16;
	add.s32 	%r409, %r409, 16;
	add.s32 	%r408, %r408, 16;
	@%p51 bra 	$L__BB0_37;
	bra.uni 	$L__BB0_18;
$L__BB0_37:
	ld.param.u64 	%rd57, [_Z12matmul_tiledPKiS0_Piiii_param_2];
	cvta.to.global.u64 	%rd3, %rd57;
	mov.u32 	%r388, %tid.y;
	add.s32 	%r46, %r1, %r388;
	mov.u32 	%r389, %tid.x;
	mov.u32 	%r390, %ctaid.x;
	shl.b32 	%r391, %r390, 4;
	add.s32 	%r392, %r391, %r389;
	setp.lt.s32 	%p52, %r46, %r112;
	mul.lo.s32 	%r48, %r46, %r114;
	setp.lt.s32 	%p53, %r392, %r114;
	and.pred  	%p54, %p52, %p53;
	@%p54 bra 	$L__BB0_38;
	bra.uni 	$L__BB0_39;
$L__BB0_38:
	add.s32 	%r393, %r392, %r48;
	mul.wide.s32 	%rd41, %r393, 4;
	add.s64 	%rd42, %rd3, %rd41;
	st.global.u32 	[%rd42], %r426;
$L__BB0_39:
	setp.ge.s32 	%p55, %r46, %r112;
	add.s32 	%r109, %r392, 8;
	setp.ge.s32 	%p56, %r109, %r114;
	or.pred  	%p57, %p55, %p56;
	@%p57 bra 	$L__BB0_41;
	cvt.s64.s32 	%rd43, %r48;
	cvt.u64.u32 	%rd44, %r392;
	add.s64 	%rd45, %rd44, %rd43;
	shl.b64 	%rd46, %rd45, 2;
	add.s64 	%rd47, %rd3, %rd46;
	st.global.u32 	[%rd47+32], %r425;
$L__BB0_41:
	setp.ge.s32 	%p58, %r392, %r114;
	add.s32 	%r110, %r46, 8;
	setp.ge.s32 	%p59, %r110, %r112;
	shl.b32 	%r394, %r114, 3;
	add.s32 	%r111, %r48, %r394;
	or.pred  	%p60, %p59, %p58;
	@%p60 bra 	$L__BB0_43;
	add.s32 	%r395, %r392, %r111;
	mul.wide.s32 	%rd48, %r395, 4;
	add.s64 	%rd49, %rd3, %rd48;
	st.global.u32 	[%rd49], %r424;
$L__BB0_43:
	setp.ge.s32 	%p61, %r110, %r112;
	setp.ge.s32 	%p62, %r109, %r114;
	or.pred  	%p63, %p61, %p62;
	@%p63 bra 	$L__BB0_45;
	cvt.s64.s32 	%rd50, %r111;
	cvt.u64.u32 	%rd51, %r392;
	add.s64 	%rd52, %rd51, %rd50;
	shl.b64 	%rd53, %rd52, 2;
	add.s64 	%rd54, %rd3, %rd53;
	st.global.u32 	[%rd54+32], %r423;
$L__BB0_45:
	ret;

}


// ===== COMPILED SASS (sm_100) =====

	.target	sm_100

	.elftype	@"ET_EXEC"


//--------------------- .note.nv.tkinfo           --------------------------
	.section	.note.nv.tkinfo,"",@"SHT_NOTE"
	.sectionflags	@"SHF_NOTE_NV_TKINFO"
	.tkinfo
        /*0018*/ 	.word	0x00000002
        /*0030*/ 	.string	""
        /*0030*/ 	.string	"ptxas"
        /*0030*/ 	.string	"Cuda compilation tools, release 13.0, V13.0.88"
        /*0030*/ 	.string	"Build cuda_13.0.r13.0/compiler.36424714_0"
        /*0030*/ 	.string	"-arch sm_100 -m 64 "



//--------------------- .note.nv.cuinfo           --------------------------
	.section	.note.nv.cuinfo,"",@"SHT_NOTE"
	.sectionflags	@"SHF_NOTE_NV_CUINFO"
        /*0018*/ 	.short	0x0002
        /*001a*/ 	.short	0x0064
        /*001c*/ 	.short	0x0082
	.zero		2


//--------------------- .nv.info                  --------------------------
	.section	.nv.info,"",@"SHT_CUDA_INFO"
	.align	4


	//----- nvinfo : EIATTR_REGCOUNT
	.align		4
        /*0000*/ 	.byte	0x04, 0x2f
        /*0002*/ 	.short	(.L_1 - .L_0)
	.align		4
.L_0:
        /*0004*/ 	.word	index@(_Z12matmul_tiledPKiS0_Piiii)
        /*0008*/ 	.word	0x00000030


	//----- nvinfo : EIATTR_FRAME_SIZE
	.align		4
.L_1:
        /*000c*/ 	.byte	0x04, 0x11
        /*000e*/ 	.short	(.L_3 - .L_2)
	.align		4
.L_2:
        /*0010*/ 	.word	index@(_Z12matmul_tiledPKiS0_Piiii)
        /*0014*/ 	.word	0x00000000


	//----- nvinfo : EIATTR_MIN_STACK_SIZE
	.align		4
.L_3:
        /*0018*/ 	.byte	0x04, 0x12
        /*001a*/ 	.short	(.L_5 - .L_4)
	.align		4
.L_4:
        /*001c*/ 	.word	index@(_Z12matmul_tiledPKiS0_Piiii)
        /*0020*/ 	.word	0x00000000
.L_5:


//--------------------- .nv.compat                --------------------------
	.section	.nv.compat,"",@"SHT_CUDA_COMPAT_INFO"
	.align	4
        /*0000*/ 	.byte	0x02, 0x09, 0x00, 0x00, 0x02, 0x02, 0x01, 0x00, 0x02, 0x05, 0x05, 0x00, 0x03, 0x07, 0x01, 0x01
        /*0010*/ 	.byte	0x02, 0x03, 0x00, 0x00, 0x02, 0x06, 0x01, 0x00, 0x04, 0x0b, 0x08, 0x00, 0x09, 0x00, 0x00, 0x00
        /*0020*/ 	.byte	0x00, 0x00, 0x00, 0x00


//--------------------- .nv.info._Z12matmul_tiledPKiS0_Piiii --------------------------
	.section	.nv.info._Z12matmul_tiledPKiS0_Piiii,"",@"SHT_CUDA_INFO"
	.sectionflags	@""
	.align	4


	//----- nvinfo : EIATTR_CUDA_API_VERSION
	.align		4
        /*0000*/ 	.byte	0x04, 0x37
        /*0002*/ 	.short	(.L_7 - .L_6)
.L_6:
        /*0004*/ 	.word	0x00000082


	//----- nvinfo : EIATTR_KPARAM_INFO
	.align		4
.L_7:
        /*0008*/ 	.byte	0x04, 0x17
        /*000a*/ 	.short	(.L_9 - .L_8)
.L_8:
        /*000c*/ 	.word	0x00000000
        /*0010*/ 	.short	0x0005
        /*0012*/ 	.short	0x0020
        /*0014*/ 	.byte	0x00, 0xf0, 0x11, 0x00


	//----- nvinfo : EIATTR_KPARAM_INFO
	.align		4
.L_9:
        /*0018*/ 	.byte	0x04, 0x17
        /*001a*/ 	.short	(.L_11 - .L_10)
.L_10:
        /*001c*/ 	.word	0x00000000
        /*0020*/ 	.short	0x0004
        /*0022*/ 	.short	0x001c
        /*0024*/ 	.byte	0x00, 0xf0, 0x11, 0x00


	//----- nvinfo : EIATTR_KPARAM_INFO
	.align		4
.L_11:
        /*0028*/ 	.byte	0x04, 0x17
        /*002a*/ 	.short	(.L_13 - .L_12)
.L_12:
        /*002c*/ 	.word	0x00000000
        /*0030*/ 	.short	0x0003
        /*0032*/ 	.short	0x0018
        /*0034*/ 	.byte	0x00, 0xf0, 0x11, 0x00


	//----- nvinfo : EIATTR_KPARAM_INFO
	.align		4
.L_13:
        /*0038*/ 	.byte	0x04, 0x17
        /*003a*/ 	.short	(.L_15 - .L_14)
.L_14:
        /*003c*/ 	.word	0x00000000
        /*0040*/ 	.short	0x0002
        /*0042*/ 	.short	0x0010
        /*0044*/ 	.byte	0x00, 0xf5, 0x21, 0x00


	//----- nvinfo : EIATTR_KPARAM_INFO
	.align		4
.L_15:
        /*0048*/ 	.byte	0x04, 0x17
        /*004a*/ 	.short	(.L_17 - .L_16)
.L_16:
        /*004c*/ 	.word	0x00000000
        /*0050*/ 	.short	0x0001
        /*0052*/ 	.short	0x0008
        /*0054*/ 	.byte	0x00, 0xf5, 0x21, 0x00


	//----- nvinfo : EIATTR_KPARAM_INFO
	.align		4
.L_17:
        /*0058*/ 	.byte	0x04, 0x17
        /*005a*/ 	.short	(.L_19 - .L_18)
.L_18:
        /*005c*/ 	.word	0x00000000
        /*0060*/ 	.short	0x0000
        /*0062*/ 	.short	0x0000
        /*0064*/ 	.byte	0x00, 0xf5, 0x21, 0x00


	//----- nvinfo : EIATTR_SPARSE_MMA_MASK
	.align		4
.L_19:
        /*0068*/ 	.byte	0x03, 0x50
        /*006a*/ 	.short	0x0000


	//----- nvinfo : EIATTR_MAXREG_COUNT
	.align		4
        /*006c*/ 	.byte	0x03, 0x1b
        /*006e*/ 	.short	0x00ff


	//----- nvinfo : EIATTR_NUM_BARRIERS
	.align		4
        /*0070*/ 	.byte	0x02, 0x4c
        /*0072*/ 	.byte	0x01
	.zero		1


	//----- nvinfo : EIATTR_MERCURY_ISA_VERSION
	.align		4
        /*0074*/ 	.byte	0x03, 0x5f
        /*0076*/ 	.short	0x0101


	//----- nvinfo : EIATTR_VRC_CTA_INIT_COUNT
	.align		4
        /*0078*/ 	.byte	0x02, 0x4a
	.zero		1
	.zero		1


	//----- nvinfo : EIATTR_EXIT_INSTR_OFFSETS
	.align		4
        /*007c*/ 	.byte	0x04, 0x1c
        /*007e*/ 	.short	(.L_21 - .L_20)


	//   ....[0]....
.L_20:
        /*0080*/ 	.word	0x000023b0


	//   ....[1]....
        /*0084*/ 	.word	0x00002420


	//----- nvinfo : EIATTR_CBANK_PARAM_SIZE
	.align		4
.L_21:
        /*0088*/ 	.byte	0x03, 0x19
        /*008a*/ 	.short	0x0024


	//----- nvinfo : EIATTR_PARAM_CBANK
	.align		4
        /*008c*/ 	.byte	0x04, 0x0a
        /*008e*/ 	.short	(.L_23 - .L_22)
	.align		4
.L_22:
        /*0090*/ 	.word	index@(.nv.constant0._Z12matmul_tiledPKiS0_Piiii)
        /*0094*/ 	.short	0x0380
        /*0096*/ 	.short	0x0024


	//----- nvinfo : EIATTR_SW_WAR
	.align		4
.L_23:
        /*0098*/ 	.byte	0x04, 0x36
        /*009a*/ 	.short	(.L_25 - .L_24)
.L_24:
        /*009c*/ 	.word	0x00000008
.L_25:


//--------------------- .nv.callgraph             --------------------------
	.section	.nv.callgraph,"",@"SHT_CUDA_CALLGRAPH"
	.align	4
	.sectionentsize	8
	.align		4
        /*0000*/ 	.word	0x00000000
	.align		4
        /*0004*/ 	.word	0xffffffff
	.align		4
        /*0008*/ 	.word	0x00000000
	.align		4
        /*000c*/ 	.word	0xfffffffe
	.align		4
        /*0010*/ 	.word	0x00000000
	.align		4
        /*0014*/ 	.word	0xfffffffd
	.align		4
        /*0018*/ 	.word	0x00000000
	.align		4
        /*001c*/ 	.word	0xfffffffc


//--------------------- .text._Z12matmul_tiledPKiS0_Piiii --------------------------
	.section	.text._Z12matmul_tiledPKiS0_Piiii,"ax",@progbits
	.align	128
        .global         _Z12matmul_tiledPKiS0_Piiii
        .type           _Z12matmul_tiledPKiS0_Piiii,@function
        .size           _Z12matmul_tiledPKiS0_Piiii,(.L_x_5 - _Z12matmul_tiledPKiS0_Piiii)
        .other          _Z12matmul_tiledPKiS0_Piiii,@"STO_CUDA_ENTRY STV_DEFAULT"
_Z12matmul_tiledPKiS0_Piiii:
.text._Z12matmul_tiledPKiS0_Piiii:
[----:B------:R-:W-:Y:S01]  /*0000*/  LDC R1, c[0x0][0x37c] ;  /* 0x0000df00ff017b82 */ /* 0x000fe20000000800 */
[----:B------:R-:W0:Y:S01]  /*0010*/  S2R R0, SR_TID.Y ;  /* 0x0000000000007919 */ /* 0x000e220000002200 */
[----:B------:R-:W1:Y:S01]  /*0020*/  LDCU.64 UR8, c[0x0][0x398] ;  /* 0x00007300ff0877ac */ /* 0x000e620008000a00 */
[----:B------:R-:W-:Y:S01]  /*0030*/  HFMA2 R8, -RZ, RZ, 0, 0 ;  /* 0x00000000ff087431 */ /* 0x000fe200000001ff */
[----:B------:R-:W-:Y:S01]  /*0040*/  MOV R10, RZ ;  /* 0x000000ff000a7202 */ /* 0x000fe20000000f00 */
[----:B------:R-:W0:Y:S01]  /*0050*/  S2R R3, SR_TID.X ;  /* 0x0000000000037919 */ /* 0x000e220000002100 */
[----:B------:R-:W2:Y:S01]  /*0060*/  LDCU UR4, c[0x0][0x3a0] ;  /* 0x00007400ff0477ac */ /* 0x000ea20008000800 */
[----:B------:R-:W3:Y:S01]  /*0070*/  S2R R2, SR_CTAID.Y ;  /* 0x0000000000027919 */ /* 0x000ee20000002600 */
[----:B------:R-:W4:Y:S01]  /*0080*/  LDCU.64 UR10, c[0x0][0x358] ;  /* 0x00006b00ff0a77ac */ /* 0x000f220008000a00 */
[----:B------:R-:W5:Y:S01]  /*0090*/  S2R R27, SR_CTAID.X ;  /* 0x00000000001b7919 */ /* 0x000f620000002500 */
[----:B--2---:R-:W-:-:S02]  /*00a0*/  MOV R4, UR4 ;  /* 0x0000000400047c02 */ /* 0x004fc40008000f00 */
[----:B0-----:R-:W-:-:S04]  /*00b0*/  LEA R26, R0, R3, 0x3 ;  /* 0x00000003001a7211 */ /* 0x001fc800078e18ff */
[--C-:B------:R-:W-:Y:S01]  /*00c0*/  SHF.R.U32.HI R11, RZ, 0x4, R26.reuse ;  /* 0x00000004ff0b7819 */ /* 0x100fe2000001161a */
[C---:B------:R-:W-:Y:S01]  /*00d0*/  VIADD R14, R26.reuse, 0xc0 ;  /* 0x000000c01a0e7836 */ /* 0x040fe20000000000 */
[----:B------:R-:W-:Y:S02]  /*00e0*/  LOP3.LUT R6, R26, 0xf, RZ, 0xc0, !PT ;  /* 0x0000000f1a067812 */ /* 0x000fe400078ec0ff */
[----:B---3--:R-:W-:Y:S02]  /*00f0*/  LEA R25, R2, R11, 0x4 ;  /* 0x0000000b02197211 */ /* 0x008fe400078e20ff */
[----:B-----5:R-:W-:Y:S02]  /*0100*/  SHF.L.U32 R27, R27, 0x4, RZ ;  /* 0x000000041b1b7819 */ /* 0x020fe400000006ff */
[----:B-1----:R-:W-:Y:S02]  /*0110*/  ISETP.GE.AND P0, PT, R25, UR8, PT ;  /* 0x0000000819007c0c */ /* 0x002fe4000bf06270 */
[----:B------:R-:W-:-:S02]  /*0120*/  LOP3.LUT R33, R27, 0xf, R26, 0xf8, !PT ;  /* 0x0000000f1b217812 */ /* 0x000fc400078ef81a */
[----:B------:R-:W-:Y:S02]  /*0130*/  ISETP.GE.OR P2, PT, R6, UR9, P0 ;  /* 0x0000000906007c0c */ /* 0x000fe40008746670 */
[----:B------:R-:W-:Y:S02]  /*0140*/  ISETP.GE.AND P0, PT, R33, R4, PT ;  /* 0x000000042100720c */ /* 0x000fe40003f06270 */
[----:B------:R-:W-:Y:S02]  /*0150*/  IADD3 R5, PT, PT, R26, 0x40, RZ ;  /* 0x000000401a057810 */ /* 0x000fe40007ffe0ff */
[----:B------:R-:W-:Y:S02]  /*0160*/  ISETP.GE.OR P4, PT, R11, UR9, P0 ;  /* 0x000000090b007c0c */ /* 0x000fe40008786670 */
[----:B------:R-:W-:-:S04]  /*0170*/  SHF.R.U32.HI R5, RZ, 0x4, R5 ;  /* 0x00000004ff057819 */ /* 0x000fc80000011605 */
[----:B------:R-:W-:Y:S01]  /*0180*/  LEA R39, R2, R5, 0x4 ;  /* 0x0000000502277211 */ /* 0x000fe200078e20ff */
[----:B------:R-:W0:Y:S01]  /*0190*/  @!P2 LDC.64 R12, c[0x0][0x380] ;  /* 0x0000e000ff0cab82 */ /* 0x000e220000000a00 */
[----:B------:R-:W-:Y:S02]  /*01a0*/  @!P2 IMAD R7, R25, UR9, R6 ;  /* 0x000000091907ac24 */ /* 0x000fe4000f8e0206 */
[----:B------:R-:W-:-:S03]  /*01b0*/  ISETP.GE.AND P1, PT, R39, UR8, PT ;  /* 0x0000000827007c0c */ /* 0x000fc6000bf26270 */
[----:B------:R-:W-:Y:S01]  /*01c0*/  @!P4 IMAD R9, R11, R4, R33 ;  /* 0x000000040b09c224 */ /* 0x000fe200078e0221 */
[----:B------:R-:W-:Y:S01]  /*01d0*/  ISETP.GE.OR P1, PT, R6, UR9, P1 ;  /* 0x0000000906007c0c */ /* 0x000fe20008f26670 */
[----:B------:R-:W1:Y:S01]  /*01e0*/  @!P4 LDC.64 R34, c[0x0][0x388] ;  /* 0x0000e200ff22cb82 */ /* 0x000e620000000a00 */
[----:B------:R-:W-:-:S11]  /*01f0*/  ISETP.GE.OR P5, PT, R5, UR9, P0 ;  /* 0x0000000905007c0c */ /* 0x000fd600087a6670 */
[----:B------:R-:W2:Y:S01]  /*0200*/  @!P1 LDC.64 R30, c[0x0][0x380] ;  /* 0x0000e000ff1e9b82 */ /* 0x000ea20000000a00 */
[----:B0-----:R-:W-:Y:S01]  /*0210*/  @!P2 IMAD.WIDE.U32 R12, R7, 0x4, R12 ;  /* 0x00000004070ca825 */ /* 0x001fe200078e000c */
[----:B------:R-:W-:-:S06]  /*0220*/  IADD3 R7, PT, PT, R26, 0x80, RZ ;  /* 0x000000801a077810 */ /* 0x000fcc0007ffe0ff */
[----:B------:R-:W0:Y:S01]  /*0230*/  @!P5 LDC.64 R28, c[0x0][0x388] ;  /* 0x0000e200ff1cdb82 */ /* 0x000e220000000a00 */
[----:B------:R-:W-:Y:S01]  /*0240*/  SHF.R.U32.HI R7, RZ, 0x4, R7 ;  /* 0x00000004ff077819 */ /* 0x000fe20000011607 */
[----:B----4-:R3:W4:Y:S01]  /*0250*/  @!P2 LDG.E.CONSTANT R8, desc[UR10][R12.64] ;  /* 0x0000000a0c08a981 */ /* 0x010722000c1e9900 */
[----:B-1----:R-:W-:Y:S01]  /*0260*/  @!P4 IMAD.WIDE.U32 R34, R9, 0x4, R34 ;  /* 0x000000040922c825 */ /* 0x002fe200078e0022 */
[----:B------:R-:W-:Y:S02]  /*0270*/  SHF.R.U32.HI R9, RZ, 0x4, R14 ;  /* 0x00000004ff097819 */ /* 0x000fe4000001160e */
[C---:B------:R-:W-:Y:S02]  /*0280*/  LEA R21, R2.reuse, R7, 0x4 ;  /* 0x0000000702157211 */ /* 0x040fe400078e20ff */
[----:B------:R-:W-:Y:S01]  /*0290*/  LEA R23, R2, R9, 0x4 ;  /* 0x0000000902177211 */ /* 0x000fe200078e20ff */
[----:B------:R1:W5:Y:S03]  /*02a0*/  @!P4 LDG.E.CONSTANT R10, desc[UR10][R34.64] ;  /* 0x0000000a220ac981 */ /* 0x000366000c1e9900 */
[----:B------:R-:W-:-:S02]  /*02b0*/  ISETP.GE.AND P2, PT, R23, UR8, PT ;  /* 0x0000000817007c0c */ /* 0x000fc4000bf46270 */
[----:B------:R-:W-:Y:S02]  /*02c0*/  ISETP.GE.AND P3, PT, R21, UR8, PT ;  /* 0x0000000815007c0c */ /* 0x000fe4000bf66270 */
[C---:B------:R-:W-:Y:S02]  /*02d0*/  ISETP.GE.OR P2, PT, R6.reuse, UR9, P2 ;  /* 0x0000000906007c0c */ /* 0x040fe40009746670 */
[----:B------:R-:W-:Y:S02]  /*02e0*/  ISETP.GE.OR P3, PT, R6, UR9, P3 ;  /* 0x0000000906007c0c */ /* 0x000fe40009f66670 */
[----:B------:R-:W-:Y:S02]  /*02f0*/  ISETP.GE.OR P4, PT, R7, UR9, P0 ;  /* 0x0000000907007c0c */ /* 0x000fe40008786670 */
[----:B------:R-:W-:-:S07]  /*0300*/  ISETP.GE.OR P6, PT, R9, UR9, P0 ;  /* 0x0000000909007c0c */ /* 0x000fce00087c6670 */
[----:B---3--:R-:W3:Y:S08]  /*0310*/  @!P2 LDC.64 R12, c[0x0][0x380] ;  /* 0x0000e000ff0cab82 */ /* 0x008ef00000000a00 */
[----:B------:R-:W3:Y:S08]  /*0320*/  @!P3 LDC.64 R18, c[0x0][0x380] ;  /* 0x0000e000ff12bb82 */ /* 0x000ef00000000a00 */
[----:B------:R-:W3:Y:S01]  /*0330*/  @!P4 LDC.64 R16, c[0x0][0x388] ;  /* 0x0000e200ff10cb82 */ /* 0x000ee20000000a00 */
[----:B-1----:R-:W-:-:S07]  /*0340*/  @!P1 IMAD R35, R39, UR9, R6 ;  /* 0x0000000927239c24 */ /* 0x002fce000f8e0206 */
[----:B------:R-:W1:Y:S01]  /*0350*/  @!P6 LDC.64 R14, c[0x0][0x388] ;  /* 0x0000e200ff0eeb82 */ /* 0x000e620000000a00 */
[----:B------:R-:W-:Y:S02]  /*0360*/  HFMA2 R20, -RZ, RZ, 0, 0 ;  /* 0x00000000ff147431 */ /* 0x000fe400000001ff */
[----:B--2---:R-:W-:-:S04]  /*0370*/  @!P1 IMAD.WIDE.U32 R30, R35, 0x4, R30 ;  /* 0x00000004231e9825 */ /* 0x004fc800078e001e */
[-CC-:B------:R-:W-:Y:S02]  /*0380*/  @!P5 IMAD R35, R5, R4.reuse, R33.reuse ;  /* 0x000000040523d224 */ /* 0x180fe400078e0221 */
[-CC-:B------:R-:W-:Y:S02]  /*0390*/  @!P4 IMAD R37, R7, R4.reuse, R33.reuse ;  /* 0x000000040725c224 */ /* 0x180fe400078e0221 */
[----:B------:R-:W-:Y:S01]  /*03a0*/  @!P6 IMAD R41, R9, R4, R33 ;  /* 0x000000040929e224 */ /* 0x000fe200078e0221 */
[----:B------:R2:W5:Y:S01]  /*03b0*/  @!P1 LDG.E.CONSTANT R20, desc[UR10][R30.64] ;  /* 0x0000000a1e149981 */ /* 0x000562000c1e9900 */
[----:B------:R-:W-:Y:S02]  /*03c0*/  @!P2 IMAD R33, R23, UR9, R6 ;  /* 0x000000091721ac24 */ /* 0x000fe4000f8e0206 */
[----:B0-----:R-:W-:-:S04]  /*03d0*/  @!P5 IMAD.WIDE.U32 R28, R35, 0x4, R28 ;  /* 0x00000004231cd825 */ /* 0x001fc800078e001c */
[----:B------:R-:W-:Y:S02]  /*03e0*/  @!P3 IMAD R35, R21, UR9, R6 ;  /* 0x000000091523bc24 */ /* 0x000fe4000f8e0206 */
[----:B---3--:R-:W-:Y:S01]  /*03f0*/  @!P2 IMAD.WIDE.U32 R12, R33, 0x4, R12 ;  /* 0x00000004210ca825 */ /* 0x008fe200078e000c */
[----:B------:R-:W-:Y:S02]  /*0400*/  CS2R R32, SRZ ;  /* 0x0000000000207805 */ /* 0x000fe4000001ff00 */
[----:B--2---:R-:W-:Y:S01]  /*0410*/  CS2R R30, SRZ ;  /* 0x00000000001e7805 */ /* 0x004fe2000001ff00 */
[----:B------:R-:W-:Y:S01]  /*0420*/  @!P3 IMAD.WIDE.U32 R18, R35, 0x4, R18 ;  /* 0x000000042312b825 */ /* 0x000fe200078e0012 */
[----:B------:R-:W-:Y:S02]  /*0430*/  MOV R34, RZ ;  /* 0x000000ff00227202 */ /* 0x000fe40000000f00 */
[----:B------:R-:W2:Y:S01]  /*0440*/  @!P5 LDG.E.CONSTANT R32, desc[UR10][R28.64] ;  /* 0x0000000a1c20d981 */ /* 0x000ea2000c1e9900 */
[----:B------:R-:W-:-:S03]  /*0450*/  @!P4 IMAD.WIDE.U32 R16, R37, 0x4, R16 ;  /* 0x000000042510c825 */ /* 0x000fc600078e0010 */
[----:B------:R0:W3:Y:S01]  /*0460*/  @!P3 LDG.E.CONSTANT R30, desc[UR10][R18.64] ;  /* 0x0000000a121eb981 */ /* 0x0000e2000c1e9900 */
[----:B-1----:R-:W-:-:S03]  /*0470*/  @!P6 IMAD.WIDE.U32 R14, R41, 0x4, R14 ;  /* 0x00000004290ee825 */ /* 0x002fc600078e000e */
[----:B------:R-:W3:Y:S04]  /*0480*/  @!P4 LDG.E.CONSTANT R31, desc[UR10][R16.64] ;  /* 0x0000000a101fc981 */ /* 0x000ee8000c1e9900 */
[----:B------:R1:W3:Y:S04]  /*0490*/  @!P2 LDG.E.CONSTANT R33, desc[UR10][R12.64] ;  /* 0x0000000a0c21a981 */ /* 0x0002e8000c1e9900 */
[----:B------:R1:W3:Y:S01]  /*04a0*/  @!P6 LDG.E.CONSTANT R34, desc[UR10][R14.64] ;  /* 0x0000000a0e22e981 */ /* 0x0002e2000c1e9900 */
[----:B------:R-:W0:Y:S01]  /*04b0*/  S2UR UR6, SR_CgaCtaId ;  /* 0x00000000000679c3 */ /* 0x000e220000008800 */
[----:B------:R-:W-:-:S02]  /*04c0*/  UMOV UR4, 0x400 ;  /* 0x0000040000047882 */ /* 0x000fc40000000000 */
[----:B------:R-:W-:Y:S02]  /*04d0*/  UIADD3 UR5, UPT, UPT, UR4, 0x800, URZ ;  /* 0x0000080004057890 */ /* 0x000fe4000fffe0ff */
[----:B0-----:R-:W-:Y:S02]  /*04e0*/  ULEA UR4, UR6, UR4, 0x18 ;  /* 0x0000000406047291 */ /* 0x001fe4000f8ec0ff */
[----:B------:R-:W-:-:S04]  /*04f0*/  ULEA UR5, UR6, UR5, 0x18 ;  /* 0x0000000506057291 */ /* 0x000fc8000f8ec0ff */
[C---:B------:R-:W-:Y:S02]  /*0500*/  LEA R22, R6.reuse, UR4, 0x2 ;  /* 0x0000000406167c11 */ /* 0x040fe4000f8e10ff */
[----:B------:R-:W-:Y:S02]  /*0510*/  LEA R24, R6, UR5, 0x2 ;  /* 0x0000000506187c11 */ /* 0x000fe4000f8e10ff */
[----:B------:R-:W-:Y:S01]  /*0520*/  LEA R19, R11, R22, 0x6 ;  /* 0x000000160b137211 */ /* 0x000fe200078e30ff */
[----:B-1----:R-:W-:Y:S01]  /*0530*/  IMAD R13, R5, 0x40, R22 ;  /* 0x00000040050d7824 */ /* 0x002fe200078e0216 */
[-C--:B------:R-:W-:Y:S02]  /*0540*/  LEA R17, R11, R24.reuse, 0x6 ;  /* 0x000000180b117211 */ /* 0x080fe400078e30ff */
[----:B------:R-:W-:Y:S02]  /*0550*/  LEA R15, R5, R24, 0x6 ;  /* 0x00000018050f7211 */ /* 0x000fe400078e30ff */
[----:B------:R-:W-:-:S02]  /*0560*/  LEA R29, R7, R22, 0x6 ;  /* 0x00000016071d7211 */ /* 0x000fc400078e30ff */
[----:B------:R-:W-:Y:S02]  /*0570*/  LEA R12, R7, R24, 0x6 ;  /* 0x00000018070c7211 */ /* 0x000fe400078e30ff */
[C---:B------:R-:W-:Y:S02]  /*0580*/  LEA R22, R9.reuse, R22, 0x6 ;  /* 0x0000001609167211 */ /* 0x040fe400078e30ff */
[----:B------:R-:W-:Y:S01]  /*0590*/  LEA R35, R9, R24, 0x6 ;  /* 0x0000001809237211 */ /* 0x000fe200078e30ff */
[----:B------:R-:W-:Y:S02]  /*05a0*/  UISETP.GE.AND UP0, UPT, UR9, 0x1, UPT ;  /* 0x000000010900788c */ /* 0x000fe4000bf06270 */
[----:B------:R-:W-:-:S04]  /*05b0*/  UIADD3 UR6, UPT, UPT, UR9, 0xf, URZ ;  /* 0x0000000f09067890 */ /* 0x000fc8000fffe0ff */
[----:B------:R-:W-:-:S04]  /*05c0*/  USHF.R.S32.HI UR7, URZ, 0x1f, UR6 ;  /* 0x0000001fff077899 */ /* 0x000fc80008011406 */
[----:B------:R-:W-:Y:S01]  /*05d0*/  ULEA.HI UR7, UR7, UR6, URZ, 0x4 ;  /* 0x0000000607077291 */ /* 0x000fe2000f8f20ff */
[----:B----4-:R0:W-:Y:S04]  /*05e0*/  STS [R19], R8 ;  /* 0x0000000813007388 */ /* 0x0101e80000000800 */
[----:B-----5:R1:W-:Y:S01]  /*05f0*/  STS [R17], R10 ;  /* 0x0000000a11007388 */ /* 0x0203e20000000800 */
[----:B0-----:R-:W-:Y:S01]  /*0600*/  HFMA2 R19, -RZ, RZ, 0, 0 ;  /* 0x00000000ff137431 */ /* 0x001fe200000001ff */
[----:B-1----:R-:W-:Y:S02]  /*0610*/  MOV R17, RZ ;  /* 0x000000ff00117202 */ /* 0x002fe40000000f00 */
[----:B------:R-:W-:Y:S04]  /*0620*/  STS [R13], R20 ;  /* 0x000000140d007388 */ /* 0x000fe80000000800 */
[----:B--2---:R0:W-:Y:S04]  /*0630*/  STS [R15], R32 ;  /* 0x000000200f007388 */ /* 0x0041e80000000800 */
[----:B---3--:R1:W-:Y:S04]  /*0640*/  STS [R29], R30 ;  /* 0x0000001e1d007388 */ /* 0x0083e80000000800 */
[----:B------:R1:W-:Y:S04]  /*0650*/  STS [R12], R31 ;  /* 0x0000001f0c007388 */ /* 0x0003e80000000800 */
[----:B------:R1:W-:Y:S04]  /*0660*/  STS [R22], R33 ;  /* 0x0000002116007388 */ /* 0x0003e80000000800 */
[----:B------:R1:W-:Y:S01]  /*0670*/  STS [R35], R34 ;  /* 0x0000002223007388 */ /* 0x0003e20000000800 */
[----:B0-----:R-:W-:-:S02]  /*0680*/  HFMA2 R15, -RZ, RZ, 0, 0 ;  /* 0x00000000ff0f7431 */ /* 0x001fc400000001ff */
[----:B------:R-:W-:Y:S01]  /*0690*/  IMAD.MOV.U32 R13, RZ, RZ, RZ ;  /* 0x000000ffff0d7224 */ /* 0x000fe200078e00ff */
[----:B------:R-:W-:Y:S06]  /*06a0*/  BAR.SYNC.DEFER_BLOCKING 0x0 ;  /* 0x0000000000007b1d */ /* 0x000fec0000010000 */
[----:B------:R-:W-:Y:S05]  /*06b0*/  BRA.U !UP0, `(.L_x_0) ;  /* 0x0000001908c07547 */ /* 0x000fea000b800000 */
[----:B------:R-:W-:Y:S01]  /*06c0*/  USHF.R.S32.HI UR7, URZ, 0x4, UR7 ;  /* 0x00000004ff077899 */ /* 0x000fe20008011407 */
[----:B------:R-:W-:Y:S01]  /*06d0*/  IADD3 R14, PT, PT, R9, 0x10, RZ ;  /* 0x00000010090e7810 */ /* 0x000fe20007ffe0ff */
[--C-:B-1----:R-:W-:Y:S01]  /*06e0*/  IMAD R29, R23, UR9, R6.reuse ;  /* 0x00000009171d7c24 */ /* 0x102fe2000f8e0206 */
[----:B------:R-:W-:Y:S01]  /*06f0*/  IADD3 R15, PT, PT, R7, 0x10, RZ ;  /* 0x00000010070f7810 */ /* 0x000fe20007ffe0ff */
[----:B------:R-:W-:Y:S01]  /*0700*/  UISETP.GT.AND UP0, UPT, UR7, 0x1, UPT ;  /* 0x000000010700788c */ /* 0x000fe2000bf04270 */
[----:B------:R-:W-:Y:S01]  /*0710*/  IADD3 R32, PT, PT, R5, 0x10, RZ ;  /* 0x0000001005207810 */ /* 0x000fe20007ffe0ff */
[-CC-:B------:R-:W-:Y:S01]  /*0720*/  IMAD R37, R14, R4.reuse, R27.reuse ;  /* 0x000000040e257224 */ /* 0x180fe200078e021b */
[----:B------:R-:W-:Y:S01]  /*0730*/  IADD3 R30, PT, PT, R11, 0x10, RZ ;  /* 0x000000100b1e7810 */ /* 0x000fe20007ffe0ff */
[-CC-:B------:R-:W-:Y:S01]  /*0740*/  IMAD R35, R15, R4.reuse, R27.reuse ;  /* 0x000000040f237224 */ /* 0x180fe200078e021b */
[----:B------:R-:W-:Y:S01]  /*0750*/  LEA R36, R0, UR4, 0x6 ;  /* 0x0000000400247c11 */ /* 0x000fe2000f8e30ff */
[-CC-:B------:R-:W-:Y:S01]  /*0760*/  IMAD R33, R32, R4.reuse, R27.reuse ;  /* 0x0000000420217224 */ /* 0x180fe200078e021b */
[----:B------:R-:W-:Y:S01]  /*0770*/  LEA R34, R3, UR5, 0x2 ;  /* 0x0000000503227c11 */ /* 0x000fe2000f8e10ff */
[----:B------:R-:W-:Y:S01]  /*0780*/  IMAD R31, R30, R4, R27 ;  /* 0x000000041e1f7224 */ /* 0x000fe200078e021b */
[C---:B------:R-:W-:Y:S01]  /*0790*/  IADD3 R37, PT, PT, R6.reuse, R37, RZ ;  /* 0x0000002506257210 */ /* 0x040fe20007ffe0ff */
[--C-:B------:R-:W-:Y:S01]  /*07a0*/  IMAD R28, R21, UR9, R6.reuse ;  /* 0x00000009151c7c24 */ /* 0x100fe2000f8e0206 */
[C---:B------:R-:W-:Y:S01]  /*07b0*/  IADD3 R35, PT, PT, R6.reuse, R35, RZ ;  /* 0x0000002306237210 */ /* 0x040fe20007ffe0ff */
[--C-:B------:R-:W-:Y:S01]  /*07c0*/  IMAD R10, R39, UR9, R6.reuse ;  /* 0x00000009270a7c24 */ /* 0x100fe2000f8e0206 */
[C---:B------:R-:W-:Y:S01]  /*07d0*/  IADD3 R33, PT, PT, R6.reuse, R33, RZ ;  /* 0x0000002106217210 */ /* 0x040fe20007ffe0ff */
[----:B------:R-:W-:Y:S01]  /*07e0*/  IMAD R8, R25, UR9, R6 ;  /* 0x0000000919087c24 */ /* 0x000fe2000f8e0206 */
[----:B------:R-:W-:Y:S01]  /*07f0*/  IADD3 R31, PT, PT, R6, R31, RZ ;  /* 0x0000001f061f7210 */ /* 0x000fe20007ffe0ff */
[----:B------:R-:W-:Y:S06]  /*0800*/  BRA.U !UP0, `(.L_x_1) ;  /* 0x00000005080c7547 */ /* 0x000fec000b800000 */
[----:B------:R-:W-:Y:S01]  /*0810*/  ISETP.GE.OR P0, PT, R30, UR9, P0 ;  /* 0x000000091e007c0c */ /* 0x000fe20008706670 */
[----:B------:R-:W-:Y:S01]  /*0820*/  VIADD R16, R6, 0x10 ;  /* 0x0000001006107836 */ /* 0x000fe20000000000 */
[----:B------:R-:W-:-:S04]  /*0830*/  IADD3 R27, PT, PT, R27, R6, RZ ;  /* 0x000000061b1b7210 */ /* 0x000fc80007ffe0ff */
[----:B------:R-:W-:Y:S02]  /*0840*/  ISETP.GE.AND P2, PT, R16, UR9, PT ;  /* 0x0000000910007c0c */ /* 0x000fe4000bf46270 */
[----:B------:R-:W-:Y:S02]  /*0850*/  ISETP.GE.AND P1, PT, R27, R4, PT ;  /* 0x000000041b00720c */ /* 0x000fe40003f26270 */
[----:B------:R-:W-:Y:S02]  /*0860*/  ISETP.GE.OR P3, PT, R25, UR8, P2 ;  /* 0x0000000819007c0c */ /* 0x000fe40009766670 */
[----:B------:R-:W-:Y:S01]  /*0870*/  ISETP.GE.OR P4, PT, R39, UR8, P2 ;  /* 0x0000000827007c0c */ /* 0x000fe20009786670 */
[----:B------:R-:W0:Y:S01]  /*0880*/  @!P0 LDC.64 R12, c[0x0][0x388] ;  /* 0x0000e200ff0c8b82 */ /* 0x000e220000000a00 */
[----:B------:R-:W-:Y:S02]  /*0890*/  MOV R27, RZ ;  /* 0x000000ff001b7202 */ /* 0x000fe40000000f00 */
[----:B------:R-:W-:-:S02]  /*08a0*/  ISETP.GE.OR P6, PT, R21, UR8, P2 ;  /* 0x0000000815007c0c */ /* 0x000fc400097c6670 */
[----:B------:R-:W-:Y:S02]  /*08b0*/  ISETP.GE.OR P5, PT, R32, UR9, P1 ;  /* 0x0000000920007c0c */ /* 0x000fe40008fa6670 */
[----:B------:R-:W-:-:S03]  /*08c0*/  ISETP.GE.OR P2, PT, R23, UR8, P2 ;  /* 0x0000000817007c0c */ /* 0x000fc60009746670 */
[----:B------:R-:W1:Y:S08]  /*08d0*/  @!P3 LDC.64 R24, c[0x0][0x380] ;  /* 0x0000e000ff18bb82 */ /* 0x000e700000000a00 */
[----:B------:R-:W2:Y:S01]  /*08e0*/  @!P4 LDC.64 R22, c[0x0][0x380] ;  /* 0x0000e000ff16cb82 */ /* 0x000ea20000000a00 */
[----:B0-----:R-:W-:-:S07]  /*08f0*/  @!P0 IMAD.WIDE R38, R31, 0x4, R12 ;  /* 0x000000041f268825 */ /* 0x001fce00078e020c */
[----:B------:R-:W0:Y:S01]  /*0900*/  @!P6 LDC.64 R18, c[0x0][0x380] ;  /* 0x0000e000ff12eb82 */ /* 0x000e220000000a00 */
[----:B------:R3:W4:Y:S01]  /*0910*/  @!P0 LDG.E.CONSTANT R27, desc[UR10][R38.64] ;  /* 0x0000000a261b8981 */ /* 0x000722000c1e9900 */
[----:B------:R-:W-:Y:S02]  /*0920*/  ISETP.GE.OR P0, PT, R15, UR9, P1 ;  /* 0x000000090f007c0c */ /* 0x000fe40008f06670 */
[----:B------:R-:W-:-:S04]  /*0930*/  ISETP.GE.OR P1, PT, R14, UR9, P1 ;  /* 0x000000090e007c0c */ /* 0x000fc80008f26670 */
[----:B------:R-:W5:Y:S01]  /*0940*/  @!P5 LDC.64 R20, c[0x0][0x388] ;  /* 0x0000e200ff14db82 */ /* 0x000f620000000a00 */
[----:B------:R-:W-:Y:S02]  /*0950*/  @!P3 IADD3 R41, PT, PT, R8, 0x10, RZ ;  /* 0x000000100829b810 */ /* 0x000fe40007ffe0ff */
[----:B---3--:R-:W-:Y:S01]  /*0960*/  @!P4 IADD3 R39, PT, PT, R10, 0x10, RZ ;  /* 0x000000100a27c810 */ /* 0x008fe20007ffe0ff */
[----:B------:R-:W-:Y:S02]  /*0970*/  HFMA2 R38, -RZ, RZ, 0, 0 ;  /* 0x00000000ff267431 */ /* 0x000fe400000001ff */
[----:B-1----:R-:W-:Y:S02]  /*0980*/  @!P3 IMAD.WIDE.U32 R24, R41, 0x4, R24 ;  /* 0x000000042918b825 */ /* 0x002fe400078e0018 */
[----:B------:R-:W1:Y:S08]  /*0990*/  @!P2 LDC.64 R14, c[0x0][0x380] ;  /* 0x0000e000ff0eab82 */ /* 0x000e700000000a00 */
[----:B------:R-:W3:Y:S08]  /*09a0*/  @!P0 LDC.64 R16, c[0x0][0x388] ;  /* 0x0000e200ff108b82 */ /* 0x000ef00000000a00 */
[----:B------:R-:W3:Y:S01]  /*09b0*/  @!P1 LDC.64 R12, c[0x0][0x388] ;  /* 0x0000e200ff0c9b82 */ /* 0x000ee20000000a00 */
[----:B--2---:R-:W-:Y:S01]  /*09c0*/  @!P4 IMAD.WIDE.U32 R22, R39, 0x4, R22 ;  /* 0x000000042716c825 */ /* 0x004fe200078e0016 */
[----:B------:R-:W-:-:S03]  /*09d0*/  @!P6 IADD3 R41, PT, PT, R28, 0x10, RZ ;  /* 0x000000101c29e810 */ /* 0x000fc60007ffe0ff */
[----:B------:R-:W-:Y:S01]  /*09e0*/  HFMA2 R39, -RZ, RZ, 0, 0 ;  /* 0x00000000ff277431 */ /* 0x000fe200000001ff */
[----:B------:R-:W-:Y:S01]  /*09f0*/  MOV R40, RZ ;  /* 0x000000ff00287202 */ /* 0x000fe20000000f00 */
[----:B------:R-:W-:Y:S02]  /*0a00*/  @!P2 VIADD R43, R29, 0x10 ;  /* 0x000000101d2ba836 */ /* 0x000fe40000000000 */
[----:B------:R-:W-:Y:S02]  /*0a10*/  HFMA2 R42, -RZ, RZ, 0, 0 ;  /* 0x00000000ff2a7431 */ /* 0x000fe400000001ff */
[----:B0-----:R-:W-:Y:S01]  /*0a20*/  @!P6 IMAD.WIDE.U32 R18, R41, 0x4, R18 ;  /* 0x000000042912e825 */ /* 0x001fe200078e0012 */
[----:B------:R0:W2:Y:S01]  /*0a30*/  @!P3 LDG.E.CONSTANT R38, desc[UR10][R24.64] ;  /* 0x0000000a1826b981 */ /* 0x0000a2000c1e9900 */
[----:B------:R-:W-:Y:S02]  /*0a40*/  MOV R41, RZ ;  /* 0x000000ff00297202 */ /* 0x000fe40000000f00 */
[----:B-----5:R-:W-:Y:S01]  /*0a50*/  @!P5 IMAD.WIDE R20, R33, 0x4, R20 ;  /* 0x000000042114d825 */ /* 0x020fe200078e0214 */
[----:B------:R-:W5:Y:S03]  /*0a60*/  @!P4 LDG.E.CONSTANT R40, desc[UR10][R22.64] ;  /* 0x0000000a1628c981 */ /* 0x000f66000c1e9900 */
[----:B-1----:R-:W-:Y:S01]  /*0a70*/  @!P2 IMAD.WIDE.U32 R14, R43, 0x4, R14 ;  /* 0x000000042b0ea825 */ /* 0x002fe200078e000e */
[----:B------:R1:W5:Y:S01]  /*0a80*/  @!P5 LDG.E.CONSTANT R39, desc[UR10][R20.64] ;  /* 0x0000000a1427d981 */ /* 0x000362000c1e9900 */
[----:B0-----:R-:W-:-:S02]  /*0a90*/  CS2R R24, SRZ ;  /* 0x0000000000187805 */ /* 0x001fc4000001ff00 */
[----:B---3--:R-:W-:Y:S01]  /*0aa0*/  @!P0 IMAD.WIDE R16, R35, 0x4, R16 ;  /* 0x0000000423108825 */ /* 0x008fe200078e0210 */
[----:B------:R-:W3:Y:S03]  /*0ab0*/  @!P6 LDG.E.CONSTANT R41, desc[UR10][R18.64] ;  /* 0x0000000a1229e981 */ /* 0x000ee6000c1e9900 */
[----:B------:R-:W-:Y:S01]  /*0ac0*/  @!P1 IMAD.WIDE R12, R37, 0x4, R12 ;  /* 0x00000004250c9825 */ /* 0x000fe200078e020c */
[----:B------:R-:W3:Y:S04]  /*0ad0*/  @!P0 LDG.E.CONSTANT R25, desc[UR10][R16.64] ;  /* 0x0000000a10198981 */ /* 0x000ee8000c1e9900 */
[----:B------:R-:W3:Y:S04]  /*0ae0*/  @!P2 LDG.E.CONSTANT R24, desc[UR10][R14.64] ;  /* 0x0000000a0e18a981 */ /* 0x000ee8000c1e9900 */
[----:B------:R0:W3:Y:S01]  /*0af0*/  @!P1 LDG.E.CONSTANT R42, desc[UR10][R12.64] ;  /* 0x0000000a0c2a9981 */ /* 0x0000e2000c1e9900 */
[----:B------:R-:W-:-:S04]  /*0b00*/  SHF.L.U32 R26, R26, 0x2, RZ ;  /* 0x000000021a1a7819 */ /* 0x000fc800000006ff */
[----:B------:R-:W-:-:S04]  /*0b10*/  LOP3.LUT R26, R26, 0x3c, RZ, 0xc0, !PT ;  /* 0x0000003c1a1a7812 */ /* 0x000fc800078ec0ff */
[C---:B-1----:R-:W-:Y:S02]  /*0b20*/  IADD3 R20, PT, PT, R26.reuse, UR4, RZ ;  /* 0x000000041a147c10 */ /* 0x042fe4000fffe0ff */
[----:B------:R-:W-:Y:S02]  /*0b30*/  IADD3 R26, PT, PT, R26, UR5, RZ ;  /* 0x000000051a1a7c10 */ /* 0x000fe4000fffe0ff */
[C---:B------:R-:W-:Y:S02]  /*0b40*/  LEA R21, R11.reuse, R20, 0x6 ;  /* 0x000000140b157211 */ /* 0x040fe400078e30ff */
[----:B------:R-:W-:Y:S01]  /*0b50*/  LEA R22, R11, R26, 0x6 ;  /* 0x0000001a0b167211 */ /* 0x000fe200078e30ff */
[C---:B0-----:R-:W-:Y:S01]  /*0b60*/  IMAD R12, R5.reuse, 0x40, R26 ;  /* 0x00000040050c7824 */ /* 0x041fe200078e021a */
[-C--:B------:R-:W-:Y:S02]  /*0b70*/  LEA R23, R5, R20.reuse, 0x6 ;  /* 0x0000001405177211 */ /* 0x080fe400078e30ff */
[----:B------:R-:W-:-:S02]  /*0b80*/  LEA R14, R7, R20, 0x6 ;  /* 0x00000014070e7211 */ /* 0x000fc400078e30ff */
[----:B------:R-:W-:Y:S02]  /*0b90*/  LEA R16, R7, R26, 0x6 ;  /* 0x0000001a07107211 */ /* 0x000fe400078e30ff */
[C---:B------:R-:W-:Y:S02]  /*0ba0*/  LEA R13, R9.reuse, R20, 0x6 ;  /* 0x00000014090d7211 */ /* 0x040fe400078e30ff */
[----:B------:R-:W-:Y:S01]  /*0bb0*/  LEA R15, R9, R26, 0x6 ;  /* 0x0000001a090f7211 */ /* 0x000fe200078e30ff */
[----:B--2---:R0:W-:Y:S04]  /*0bc0*/  STS [R21+0x400], R38 ;  /* 0x0004002615007388 */ /* 0x0041e80000000800 */
[----:B----4-:R0:W-:Y:S04]  /*0bd0*/  STS [R22+0x400], R27 ;  /* 0x0004001b16007388 */ /* 0x0101e80000000800 */
[----:B-----5:R0:W-:Y:S04]  /*0be0*/  STS [R23+0x400], R40 ;  /* 0x0004002817007388 */ /* 0x0201e80000000800 */
[----:B------:R0:W-:Y:S04]  /*0bf0*/  STS [R12+0x400], R39 ;  /* 0x000400270c007388 */ /* 0x0001e80000000800 */
[----:B---3--:R0:W-:Y:S04]  /*0c00*/  STS [R14+0x400], R41 ;  /* 0x000400290e007388 */ /* 0x0081e80000000800 */
[----:B------:R0:W-:Y:S04]  /*0c10*/  STS [R16+0x400], R25 ;  /* 0x0004001910007388 */ /* 0x0001e80000000800 */
[----:B------:R0:W-:Y:S04]  /*0c20*/  STS [R13+0x400], R24 ;  /* 0x000400180d007388 */ /* 0x0001e80000000800 */
[----:B------:R0:W-:Y:S02]  /*0c30*/  STS [R15+0x400], R42 ;  /* 0x0004002a0f007388 */ /* 0x0001e40000000800 */
.L_x_1:
[----:B------:R-:W-:Y:S01]  /*0c40*/  LDS R17, [R34] ;  /* 0x0000000022117984 */ /* 0x000fe20000000800 */
[----:B------:R-:W-:-:S03]  /*0c50*/  UISETP.LT.AND UP0, UPT, UR7, 0x1, UPT ;  /* 0x000000010700788c */ /* 0x000fc6000bf01270 */
[----:B0-----:R-:W0:Y:S01]  /*0c60*/  LDS.128 R20, [R36] ;  /* 0x0000000024147984 */ /* 0x001e220000000c00 */
[----:B------:R-:W-:-:S03]  /*0c70*/  USEL UR6, UR7, 0x1, !UP0 ;  /* 0x0000000107067887 */ /* 0x000fc6000c000000 */
[----:B------:R-:W1:Y:S01]  /*0c80*/  LDS R19, [R34+0x20] ;  /* 0x0000200022137984 */ /* 0x000e620000000800 */
[----:B------:R-:W-:-:S03]  /*0c90*/  UIADD3 UR6, UPT, UPT, -UR6, 0x1, URZ ;  /* 0x0000000106067890 */ /* 0x000fc6000fffe1ff */
[----:B------:R-:W2:Y:S01]  /*0ca0*/  LDS.128 R24, [R36+0x200] ;  /* 0x0002000024187984 */ /* 0x000ea20000000c00 */
[----:B------:R-:W-:-:S03]  /*0cb0*/  UISETP.NE.AND UP0, UPT, UR6, URZ, UPT ;  /* 0x000000ff0600728c */ /* 0x000fc6000bf05270 */
[----:B------:R-:W3:Y:S04]  /*0cc0*/  LDS R14, [R34+0x40] ;  /* 0x00004000220e7984 */ /* 0x000ee80000000800 */
[----:B------:R-:W4:Y:S04]  /*0cd0*/  LDS R16, [R34+0x60] ;  /* 0x0000600022107984 */ /* 0x000f280000000800 */
[----:B------:R-:W5:Y:S04]  /*0ce0*/  LDS R15, [R34+0x80] ;  /* 0x00008000220f7984 */ /* 0x000f680000000800 */
[----:B------:R-:W5:Y:S04]  /*0cf0*/  LDS R13, [R34+0xa0] ;  /* 0x0000a000220d7984 */ /* 0x000f680000000800 */
[----:B------:R-:W5:Y:S04]  /*0d00*/  LDS R40, [R34+0xc0] ;  /* 0x0000c00022287984 */ /* 0x000f680000000800 */
[----:B------:R-:W5:Y:S04]  /*0d10*/  LDS R38, [R34+0xe0] ;  /* 0x0000e00022267984 */ /* 0x000f680000000800 */
[----:B------:R-:W-:Y:S01]  /*0d20*/  LDS R39, [R34+0x120] ;  /* 0x0001200022277984 */ /* 0x000fe20000000800 */
[----:B0-----:R-:W-:-:S03]  /*0d30*/  IMAD R12, R20, R17, RZ ;  /* 0x00000011140c7224 */ /* 0x001fc600078e02ff */
[----:B------:R-:W-:Y:S01]  /*0d40*/  LDS R42, [R34+0x140] ;  /* 0x00014000222a7984 */ /* 0x000fe20000000800 */
[----:B-1----:R-:W-:-:S03]  /*0d50*/  IMAD R20, R20, R19, RZ ;  /* 0x0000001314147224 */ /* 0x002fc600078e02ff */
[----:B------:R-:W-:Y:S01]  /*0d60*/  LDS R41, [R34+0x180] ;  /* 0x0001800022297984 */ /* 0x000fe20000000800 */
[-C--:B--2---:R-:W-:Y:S02]  /*0d70*/  IMAD R17, R17, R24.reuse, RZ ;  /* 0x0000001811117224 */ /* 0x084fe400078e02ff */
[----:B------:R-:W-:Y:S02]  /*0d80*/  IMAD R19, R19, R24, RZ ;  /* 0x0000001813137224 */ /* 0x000fe400078e02ff */
[C---:B---3--:R-:W-:Y:S01]  /*0d90*/  IMAD R17, R14.reuse, R25, R17 ;  /* 0x000000190e117224 */ /* 0x048fe200078e0211 */
[----:B------:R-:W-:Y:S01]  /*0da0*/  LDS R24, [R34+0x160] ;  /* 0x0001600022187984 */ /* 0x000fe20000000800 */
[----:B------:R-:W-:Y:S02]  /*0db0*/  IMAD R12, R14, R21, R12 ;  /* 0x000000150e0c7224 */ /* 0x000fe400078e020c */
[C---:B----4-:R-:W-:Y:S02]  /*0dc0*/  IMAD R19, R16.reuse, R25, R19 ;  /* 0x0000001910137224 */ /* 0x050fe400078e0213 */
[----:B------:R-:W-:Y:S01]  /*0dd0*/  IMAD R21, R16, R21, R20 ;  /* 0x0000001510157224 */ /* 0x000fe200078e0214 */
[----:B------:R-:W-:Y:S01]  /*0de0*/  LDS R25, [R34+0x100] ;  /* 0x0001000022197984 */ /* 0x000fe20000000800 */
[----:B-----5:R-:W-:-:S02]  /*0df0*/  IMAD R43, R15, R26, R17 ;  /* 0x0000001a0f2b7224 */ /* 0x020fc400078e0211 */
[----:B------:R-:W-:Y:S02]  /*0e00*/  IMAD R20, R15, R22, R12 ;  /* 0x000000160f147224 */ /* 0x000fe400078e020c */
[C---:B------:R-:W-:Y:S02]  /*0e10*/  IMAD R26, R13.reuse, R26, R19 ;  /* 0x0000001a0d1a7224 */ /* 0x040fe400078e0213 */
[----:B------:R-:W0:Y:S01]  /*0e20*/  LDS.128 R16, [R36+0x210] ;  /* 0x0002100024107984 */ /* 0x000e220000000c00 */
[----:B------:R-:W-:Y:S02]  /*0e30*/  IMAD R22, R13, R22, R21 ;  /* 0x000000160d167224 */ /* 0x000fe400078e0215 */
[C---:B------:R-:W-:Y:S01]  /*0e40*/  IMAD R20, R40.reuse, R23, R20 ;  /* 0x0000001728147224 */ /* 0x040fe200078e0214 */
[----:B------:R-:W1:Y:S01]  /*0e50*/  LDS.128 R12, [R36+0x10] ;  /* 0x00001000240c7984 */ /* 0x000e620000000c00 */
[----:B------:R-:W-:Y:S02]  /*0e60*/  IMAD R43, R40, R27, R43 ;  /* 0x0000001b282b7224 */ /* 0x000fe400078e022b */
[C---:B------:R-:W-:Y:S01]  /*0e70*/  IMAD R22, R38.reuse, R23, R22 ;  /* 0x0000001726167224 */ /* 0x040fe200078e0216 */
[----:B------:R-:W2:Y:S01]  /*0e80*/  LDS R21, [R34+0x1a0] ;  /* 0x0001a00022157984 */ /* 0x000ea20000000800 */
[----:B------:R-:W-:-:S03]  /*0e90*/  IMAD R26, R38, R27, R26 ;  /* 0x0000001b261a7224 */ /* 0x000fc600078e021a */
[----:B------:R-:W3:Y:S04]  /*0ea0*/  LDS R40, [R34+0x1c0] ;  /* 0x0001c00022287984 */ /* 0x000ee80000000800 */
[----:B------:R-:W4:Y:S01]  /*0eb0*/  LDS R38, [R34+0x1e0] ;  /* 0x0001e00022267984 */ /* 0x000f220000000800 */
[-C--:B0-----:R-:W-:Y:S02]  /*0ec0*/  IMAD R26, R39, R16.reuse, R26 ;  /* 0x00000010271a7224 */ /* 0x081fe400078e021a */
[----:B------:R-:W-:Y:S02]  /*0ed0*/  IMAD R43, R25, R16, R43 ;  /* 0x00000010192b7224 */ /* 0x000fe400078e022b */
[C---:B-1----:R-:W-:Y:S01]  /*0ee0*/  IMAD R20, R12.reuse, R25, R20 ;  /* 0x000000190c147224 */ /* 0x042fe200078e0214 */
[----:B------:R-:W-:Y:S01]  /*0ef0*/  LDS R16, [R34+0x260] ;  /* 0x0002600022107984 */ /* 0x000fe20000000800 */
[----:B------:R-:W-:-:S02]  /*0f00*/  IMAD R22, R12, R39, R22 ;  /* 0x000000270c167224 */ /* 0x000fc400078e0216 */
[----:B------:R-:W-:Y:S01]  /*0f10*/  IMAD R26, R24, R17, R26 ;  /* 0x00000011181a7224 */ /* 0x000fe200078e021a */
[----:B------:R-:W-:Y:S01]  /*0f20*/  LDS R12, [R34+0x240] ;  /* 0x00024000220c7984 */ /* 0x000fe20000000800 */
[C---:B------:R-:W-:Y:S02]  /*0f30*/  IMAD R20, R42.reuse, R13, R20 ;  /* 0x0000000d2a147224 */ /* 0x040fe400078e0214 */
[----:B------:R-:W-:Y:S02]  /*0f40*/  IMAD R39, R42, R17, R43 ;  /* 0x000000112a277224 */ /* 0x000fe400078e022b */
[----:B------:R-:W-:Y:S02]  /*0f50*/  IMAD R22, R24, R13, R22 ;  /* 0x0000000d18167224 */ /* 0x000fe400078e0216 */
[----:B--2---:R-:W-:Y:S01]  /*0f60*/  IMAD R42, R21, R18, R26 ;  /* 0x00000012152a7224 */ /* 0x004fe200078e021a */
[----:B------:R-:W-:Y:S01]  /*0f70*/  LDS R13, [R34+0x200] ;  /* 0x00020000220d7984 */ /* 0x000fe20000000800 */
[----:B------:R-:W-:-:S02]  /*0f80*/  IMAD R17, R41, R14, R20 ;  /* 0x0000000e29117224 */ /* 0x000fc400078e0214 */
[----:B------:R-:W-:Y:S01]  /*0f90*/  IMAD R39, R41, R18, R39 ;  /* 0x0000001229277224 */ /* 0x000fe200078e0227 */
[----:B------:R-:W0:Y:S01]  /*0fa0*/  LDS.128 R24, [R36+0x20] ;  /* 0x0000200024187984 */ /* 0x000e220000000c00 */
[----:B------:R-:W-:Y:S02]  /*0fb0*/  IMAD R14, R21, R14, R22 ;  /* 0x0000000e150e7224 */ /* 0x000fe400078e0216 */
[C---:B---3--:R-:W-:Y:S01]  /*0fc0*/  IMAD R18, R40.reuse, R15, R17 ;  /* 0x0000000f28127224 */ /* 0x048fe200078e0211 */
[----:B------:R-:W1:Y:S01]  /*0fd0*/  LDS R41, [R34+0x220] ;  /* 0x0002200022297984 */ /* 0x000e620000000800 */
[----:B------:R-:W-:Y:S02]  /*0fe0*/  IMAD R43, R40, R19, R39 ;  /* 0x00000013282b7224 */ /* 0x000fe400078e0227 */
[C---:B----4-:R-:W-:Y:S01]  /*0ff0*/  IMAD R14, R38.reuse, R15, R14 ;  /* 0x0000000f260e7224 */ /* 0x050fe200078e020e */
[----:B------:R-:W2:Y:S01]  /*1000*/  LDS.128 R20, [R36+0x220] ;  /* 0x0002200024147984 */ /* 0x000ea20000000c00 */
[----:B------:R-:W-:-:S03]  /*1010*/  IMAD R42, R38, R19, R42 ;  /* 0x00000013262a7224 */ /* 0x000fc600078e022a */
[----:B------:R-:W3:Y:S04]  /*1020*/  LDS R17, [R34+0x280] ;  /* 0x0002800022117984 */ /* 0x000ee80000000800 */
[----:B------:R-:W4:Y:S04]  /*1030*/  LDS R39, [R34+0x2a0] ;  /* 0x0002a00022277984 */ /* 0x000f280000000800 */
[----:B------:R-:W5:Y:S04]  /*1040*/  LDS R38, [R34+0x2c0] ;  /* 0x0002c00022267984 */ /* 0x000f680000000800 */
[----:B------:R-:W5:Y:S01]  /*1050*/  LDS R40, [R34+0x2e0] ;  /* 0x0002e00022287984 */ /* 0x000f620000000800 */
[----:B0-----:R-:W-:-:S02]  /*1060*/  IMAD R18, R24, R13, R18 ;  /* 0x0000000d18127224 */ /* 0x001fc400078e0212 */
[----:B-1----:R-:W-:Y:S02]  /*1070*/  IMAD R14, R24, R41, R14 ;  /* 0x00000029180e7224 */ /* 0x002fe400078e020e */
[-C--:B------:R-:W-:Y:S02]  /*1080*/  IMAD R24, R12, R25.reuse, R18 ;  /* 0x000000190c187224 */ /* 0x080fe400078e0212 */
[-C--:B--2---:R-:W-:Y:S02]  /*1090*/  IMAD R43, R13, R20.reuse, R43 ;  /* 0x000000140d2b7224 */ /* 0x084fe400078e022b */
[----:B------:R-:W-:Y:S02]  /*10a0*/  IMAD R41, R41, R20, R42 ;  /* 0x0000001429297224 */ /* 0x000fe400078e022a */
[----:B------:R-:W-:Y:S01]  /*10b0*/  IMAD R18, R16, R25, R14 ;  /* 0x0000001910127224 */ /* 0x000fe200078e020e */
[----:B------:R-:W-:Y:S01]  /*10c0*/  LDS R42, [R34+0x340] ;  /* 0x00034000222a7984 */ /* 0x000fe20000000800 */
[----:B------:R-:W-:-:S02]  /*10d0*/  IMAD R20, R12, R21, R43 ;  /* 0x000000150c147224 */ /* 0x000fc400078e022b */
[----:B------:R-:W-:Y:S01]  /*10e0*/  IMAD R41, R16, R21, R41 ;  /* 0x0000001510297224 */ /* 0x000fe200078e0229 */
[----:B------:R-:W-:Y:S01]  /*10f0*/  LDS R25, [R34+0x300] ;  /* 0x0003000022197984 */ /* 0x000fe20000000800 */
[C---:B---3--:R-:W-:Y:S02]  /*1100*/  IMAD R24, R17.reuse, R26, R24 ;  /* 0x0000001a11187224 */ /* 0x048fe400078e0218 */
[----:B------:R-:W-:Y:S01]  /*1110*/  IMAD R20, R17, R22, R20 ;  /* 0x0000001611147224 */ /* 0x000fe200078e0214 */
[----:B------:R-:W0:Y:S01]  /*1120*/  LDS.128 R12, [R36+0x30] ;  /* 0x00003000240c7984 */ /* 0x000e220000000c00 */
[C---:B----4-:R-:W-:Y:S02]  /*1130*/  IMAD R44, R39.reuse, R26, R18 ;  /* 0x0000001a272c7224 */ /* 0x050fe400078e0212 */
[----:B------:R-:W-:Y:S01]  /*1140*/  IMAD R41, R39, R22, R41 ;  /* 0x0000001627297224 */ /* 0x000fe200078e0229 */
[----:B------:R-:W1:Y:S01]  /*1150*/  LDS.128 R16, [R36+0x230] ;  /* 0x0002300024107984 */ /* 0x000e620000000c00 */
[----:B-----5:R-:W-:-:S02]  /*1160*/  IMAD R43, R38, R27, R24 ;  /* 0x0000001b262b7224 */ /* 0x020fc400078e0218 */
[----:B------:R-:W-:Y:S01]  /*1170*/  IMAD R44, R40, R27, R44 ;  /* 0x0000001b282c7224 */ /* 0x000fe200078e022c */
[----:B------:R-:W2:Y:S01]  /*1180*/  LDS R21, [R34+0x320] ;  /* 0x0003200022157984 */ /* 0x000ea20000000800 */
[-C--:B------:R-:W-:Y:S02]  /*1190*/  IMAD R20, R38, R23.reuse, R20 ;  /* 0x0000001726147224 */ /* 0x080fe400078e0214 */
[----:B------:R-:W-:Y:S01]  /*11a0*/  IMAD R41, R40, R23, R41 ;  /* 0x0000001728297224 */ /* 0x000fe200078e0229 */
[----:B------:R-:W3:Y:S04]  /*11b0*/  LDS R26, [R34+0x360] ;  /* 0x00036000221a7984 */ /* 0x000ee80000000800 */
[----:B------:R-:W4:Y:S04]  /*11c0*/  LDS R39, [R34+0x380] ;  /* 0x0003800022277984 */ /* 0x000f280000000800 */
[----:B------:R-:W5:Y:S04]  /*11d0*/  LDS R27, [R34+0x3a0] ;  /* 0x0003a000221b7984 */ /* 0x000f680000000800 */
[----:B------:R-:W5:Y:S04]  /*11e0*/  LDS R24, [R34+0x3c0] ;  /* 0x0003c00022187984 */ /* 0x000f680000000800 */
[----:B------:R-:W5:Y:S01]  /*11f0*/  LDS R22, [R34+0x3e0] ;  /* 0x0003e00022167984 */ /* 0x000f620000000800 */
[----:B0-----:R-:W-:-:S02]  /*1200*/  IMAD R43, R12, R25, R43 ;  /* 0x000000190c2b7224 */ /* 0x001fc400078e022b */
[-C--:B-1----:R-:W-:Y:S02]  /*1210*/  IMAD R20, R25, R16.reuse, R20 ;  /* 0x0000001019147224 */ /* 0x082fe400078e0214 */
[----:B------:R-:W-:Y:S02]  /*1220*/  IMAD R43, R42, R13, R43 ;  /* 0x0000000d2a2b7224 */ /* 0x000fe400078e022b */
[----:B--2---:R-:W-:Y:S02]  /*1230*/  IMAD R44, R12, R21, R44 ;  /* 0x000000150c2c7224 */ /* 0x004fe400078e022c */
[----:B------:R-:W-:Y:S02]  /*1240*/  IMAD R41, R21, R16, R41 ;  /* 0x0000001015297224 */ /* 0x000fe400078e0229 */
[----:B------:R-:W-:Y:S02]  /*1250*/  IMAD R20, R42, R17, R20 ;  /* 0x000000112a147224 */ /* 0x000fe400078e0214 */
[----:B---3--:R-:W-:-:S02]  /*1260*/  IMAD R44, R26, R13, R44 ;  /* 0x0000000d1a2c7224 */ /* 0x008fc400078e022c */
[----:B------:R-:W-:Y:S02]  /*1270*/  IMAD R41, R26, R17, R41 ;  /* 0x000000111a297224 */ /* 0x000fe400078e0229 */
[C---:B----4-:R-:W-:Y:S02]  /*1280*/  IMAD R43, R39.reuse, R14, R43 ;  /* 0x0000000e272b7224 */ /* 0x050fe400078e022b */
[----:B------:R-:W-:Y:S02]  /*1290*/  IMAD R20, R39, R18, R20 ;  /* 0x0000001227147224 */ /* 0x000fe400078e0214 */
[C---:B-----5:R-:W-:Y:S02]  /*12a0*/  IMAD R44, R27.reuse, R14, R44 ;  /* 0x0000000e1b2c7224 */ /* 0x060fe400078e022c */
[----:B------:R-:W-:Y:S02]  /*12b0*/  IMAD R41, R27, R18, R41 ;  /* 0x000000121b297224 */ /* 0x000fe400078e0229 */
[----:B------:R-:W-:-:S02]  /*12c0*/  IMAD R13, R24, R15, R43 ;  /* 0x0000000f180d7224 */ /* 0x000fc400078e022b */
[----:B------:R-:W-:Y:S02]  /*12d0*/  IMAD R17, R24, R19, R20 ;  /* 0x0000001318117224 */ /* 0x000fe400078e0214 */
[C---:B------:R-:W-:Y:S02]  /*12e0*/  IMAD R15, R22.reuse, R15, R44 ;  /* 0x0000000f160f7224 */ /* 0x040fe400078e022c */
[----:B------:R-:W-:Y:S01]  /*12f0*/  IMAD R19, R22, R19, R41 ;  /* 0x0000001316137224 */ /* 0x000fe200078e0229 */
[----:B------:R-:W-:Y:S06]  /*1300*/  BAR.SYNC.DEFER_BLOCKING 0x0 ;  /* 0x0000000000007b1d */ /* 0x000fec0000010000 */
[----:B------:R-:W-:Y:S05]  /*1310*/  BRA.U !UP0, `(.L_x_0) ;  /* 0x0000000d08a87547 */ /* 0x000fea000b800000 */
[C---:B------:R-:W-:Y:S01]  /*1320*/  LEA R37, R4.reuse, R37, 0x4 ;  /* 0x0000002504257211 */ /* 0x040fe200078e20ff */
[----:B------:R-:W-:Y:S01]  /*1330*/  VIADD R29, R29, 0x10 ;  /* 0x000000101d1d7836 */ /* 0x000fe20000000000 */
[C---:B------:R-:W-:Y:S01]  /*1340*/  LEA R35, R4.reuse, R35, 0x4 ;  /* 0x0000002304237211 */ /* 0x040fe200078e20ff */
[----:B------:R-:W0:Y:S01]  /*1350*/  LDCU UR9, c[0x0][0x3a0] ;  /* 0x00007400ff0977ac */ /* 0x000e220008000800 */
[C---:B------:R-:W-:Y:S02]  /*1360*/  LEA R33, R4.reuse, R33, 0x4 ;  /* 0x0000002104217211 */ /* 0x040fe400078e20ff */
[----:B------:R-:W-:Y:S01]  /*1370*/  LEA R31, R4, R31, 0x4 ;  /* 0x0000001f041f7211 */ /* 0x000fe200078e20ff */
[----:B------:R-:W1:Y:S01]  /*1380*/  LDCU.64 UR12, c[0x0][0x398] ;  /* 0x00007300ff0c77ac */ /* 0x000e620008000a00 */
[----:B------:R-:W-:Y:S02]  /*1390*/  IADD3 R28, PT, PT, R28, 0x10, RZ ;  /* 0x000000101c1c7810 */ /* 0x000fe40007ffe0ff */
[----:B------:R-:W-:-:S02]  /*13a0*/  IADD3 R10, PT, PT, R10, 0x10, RZ ;  /* 0x000000100a0a7810 */ /* 0x000fc40007ffe0ff */
[----:B------:R-:W-:Y:S02]  /*13b0*/  IADD3 R8, PT, PT, R8, 0x10, RZ ;  /* 0x0000001008087810 */ /* 0x000fe40007ffe0ff */
[----:B------:R-:W-:Y:S02]  /*13c0*/  IADD3 R6, PT, PT, R6, 0x10, RZ ;  /* 0x0000001006067810 */ /* 0x000fe40007ffe0ff */
[----:B------:R-:W-:Y:S02]  /*13d0*/  IADD3 R36, PT, PT, R9, 0x10, RZ ;  /* 0x0000001009247810 */ /* 0x000fe40007ffe0ff */
[----:B------:R-:W-:Y:S02]  /*13e0*/  IADD3 R34, PT, PT, R7, 0x10, RZ ;  /* 0x0000001007227810 */ /* 0x000fe40007ffe0ff */
[----:B------:R-:W-:-:S07]  /*13f0*/  MOV R38, 0x2 ;  /* 0x0000000200267802 */ /* 0x000fce0000000f00 */
.L_x_3:
[C---:B------:R-:W-:Y:S02]  /*1400*/  ISETP.GE.AND P0, PT, R38.reuse, UR7, PT ;  /* 0x0000000726007c0c */ /* 0x040fe4000bf06270 */
[----:B------:R-:W-:-:S04]  /*1410*/  LEA R4, R38, 0xfffffc00, 0xa ;  /* 0xfffffc0026047811 */ /* 0x000fc800078e50ff */
[----:B------:R-:W-:-:S07]  /*1420*/  LOP3.LUT R4, R4, 0x400, RZ, 0xc0, !PT ;  /* 0x0000040004047812 */ /* 0x000fce00078ec0ff */
[----:B------:R-:W-:Y:S05]  /*1430*/  @P0 BRA `(.L_x_2) ;  /* 0x0000000400640947 */ /* 0x000fea0003800000 */
[----:B------:R-:W2:Y:S01]  /*1440*/  S2R R0, SR_TID.Y ;  /* 0x0000000000007919 */ /* 0x000ea20000002200 */
[----:B------:R-:W-:Y:S02]  /*1450*/  IADD3 R14, PT, PT, R6, 0x10, RZ ;  /* 0x00000010060e7810 */ /* 0x000fe40007ffe0ff */
[----:B------:R-:W-:Y:S01]  /*1460*/  LEA R16, R2, R9, 0x4 ;  /* 0x0000000902107211 */ /* 0x000fe200078e20ff */
[----:B------:R-:W3:Y:S01]  /*1470*/  S2R R12, SR_CTAID.X ;  /* 0x00000000000c7919 */ /* 0x000ee20000002500 */
[----:B-1----:R-:W-:Y:S01]  /*1480*/  ISETP.GE.AND P2, PT, R14, UR13, PT ;  /* 0x0000000d0e007c0c */ /* 0x002fe2000bf46270 */
[----:B------:R-:W-:Y:S01]  /*1490*/  IMAD R14, R2, 0x10, R11 ;  /* 0x00000010020e7824 */ /* 0x000fe200078e020b */
[----:B------:R-:W2:Y:S04]  /*14a0*/  S2R R3, SR_TID.X ;  /* 0x0000000000037919 */ /* 0x000ea80000002100 */
[----:B------:R-:W-:-:S02]  /*14b0*/  ISETP.GE.OR P6, PT, R14, UR12, P2 ;  /* 0x0000000c0e007c0c */ /* 0x000fc400097c6670 */
[----:B------:R-:W-:-:S11]  /*14c0*/  IADD3 R14, PT, PT, R30, 0x10, RZ ;  /* 0x000000101e0e7810 */ /* 0x000fd60007ffe0ff */
[----:B------:R-:W1:Y:S01]  /*14d0*/  @!P6 LDC.64 R22, c[0x0][0x380] ;  /* 0x0000e000ff16eb82 */ /* 0x000e620000000a00 */
[----:B------:R-:W-:Y:S02]  /*14e0*/  @!P6 IADD3 R25, PT, PT, R8, 0x10, RZ ;  /* 0x000000100819e810 */ /* 0x000fe40007ffe0ff */
[----:B---3--:R-:W-:Y:S02]  /*14f0*/  SHF.L.U32 R21, R12, 0x4, RZ ;  /* 0x000000040c157819 */ /* 0x008fe400000006ff */
[----:B--2---:R-:W-:-:S04]  /*1500*/  LEA R18, R0, R3, 0x3 ;  /* 0x0000000300127211 */ /* 0x004fc800078e18ff */
[----:B------:R-:W-:-:S04]  /*1510*/  LOP3.LUT R12, R21, 0xf, R18, 0xf8, !PT ;  /* 0x0000000f150c7812 */ /* 0x000fc800078ef812 */
[----:B0-----:R-:W-:Y:S01]  /*1520*/  ISETP.GE.AND P0, PT, R12, UR9, PT ;  /* 0x000000090c007c0c */ /* 0x001fe2000bf06270 */
[----:B-1----:R-:W-:Y:S01]  /*1530*/  @!P6 IMAD.WIDE.U32 R22, R25, 0x4, R22 ;  /* 0x000000041916e825 */ /* 0x002fe200078e0016 */
[----:B------:R-:W-:Y:S02]  /*1540*/  LOP3.LUT R12, R18, 0xf, RZ, 0xc0, !PT ;  /* 0x0000000f120c7812 */ /* 0x000fe400078ec0ff */
[----:B------:R-:W-:Y:S02]  /*1550*/  ISETP.GE.OR P0, PT, R14, UR13, P0 ;  /* 0x0000000d0e007c0c */ /* 0x000fe40008706670 */
[----:B------:R-:W-:Y:S02]  /*1560*/  IADD3 R12, PT, PT, R21, R12, RZ ;  /* 0x0000000c150c7210 */ /* 0x000fe40007ffe0ff */
[----:B------:R-:W-:Y:S02]  /*1570*/  LEA R14, R2, R5, 0x4 ;  /* 0x00000005020e7211 */ /* 0x000fe400078e20ff */
[----:B------:R-:W-:-:S02]  /*1580*/  ISETP.GE.AND P1, PT, R12, UR9, PT ;  /* 0x000000090c007c0c */ /* 0x000fc4000bf26270 */
[----:B------:R-:W-:Y:S02]  /*1590*/  IADD3 R12, PT, PT, R32, 0x10, RZ ;  /* 0x00000010200c7810 */ /* 0x000fe40007ffe0ff */
[----:B------:R-:W-:Y:S01]  /*15a0*/  ISETP.GE.OR P3, PT, R14, UR12, P2 ;  /* 0x0000000c0e007c0c */ /* 0x000fe20009766670 */
[----:B------:R-:W-:Y:S01]  /*15b0*/  IMAD.MOV.U32 R14, RZ, RZ, RZ ;  /* 0x000000ffff0e7224 */ /* 0x000fe200078e00ff */
[----:B------:R-:W-:Y:S01]  /*15c0*/  ISETP.GE.OR P4, PT, R12, UR13, P1 ;  /* 0x0000000d0c007c0c */ /* 0x000fe20008f86670 */
[----:B------:R-:W0:Y:S01]  /*15d0*/  @!P0 LDC.64 R20, c[0x0][0x388] ;  /* 0x0000e200ff148b82 */ /* 0x000e220000000a00 */
[----:B------:R-:W-:-:S03]  /*15e0*/  LEA R12, R2, R7, 0x4 ;  /* 0x00000007020c7211 */ /* 0x000fc600078e20ff */
[----:B------:R1:W2:Y:S01]  /*15f0*/  @!P6 LDG.E.CONSTANT R14, desc[UR10][R22.64] ;  /* 0x0000000a160ee981 */ /* 0x0002a2000c1e9900 */
[----:B------:R-:W-:Y:S02]  /*1600*/  ISETP.GE.OR P5, PT, R12, UR12, P2 ;  /* 0x0000000c0c007c0c */ /* 0x000fe400097a6670 */
[----:B------:R-:W-:-:S03]  /*1610*/  IADD3 R12, PT, PT, R34, 0x10, RZ ;  /* 0x00000010220c7810 */ /* 0x000fc60007ffe0ff */
[----:B------:R-:W3:Y:S01]  /*1620*/  @!P3 LDC.64 R42, c[0x0][0x380] ;  /* 0x0000e000ff2abb82 */ /* 0x000ee20000000a00 */
[----:B------:R-:W-:Y:S02]  /*1630*/  ISETP.GE.OR P6, PT, R12, UR13, P1 ;  /* 0x0000000d0c007c0c */ /* 0x000fe40008fc6670 */
[----:B------:R-:W-:-:S05]  /*1640*/  IADD3 R12, PT, PT, R36, 0x10, RZ ;  /* 0x00000010240c7810 */ /* 0x000fca0007ffe0ff */
[----:B------:R-:W4:Y:S01]  /*1650*/  @!P4 LDC.64 R40, c[0x0][0x388] ;  /* 0x0000e200ff28cb82 */ /* 0x000f220000000a00 */
[----:B------:R-:W-:Y:S02]  /*1660*/  ISETP.GE.OR P2, PT, R16, UR12, P2 ;  /* 0x0000000c10007c0c */ /* 0x000fe40009746670 */
[----:B------:R-:W-:-:S05]  /*1670*/  ISETP.GE.OR P1, PT, R12, UR13, P1 ;  /* 0x0000000d0c007c0c */ /* 0x000fca0008f26670 */
[----:B------:R-:W5:Y:S01]  /*1680*/  @!P5 LDC.64 R26, c[0x0][0x380] ;  /* 0x0000e000ff1adb82 */ /* 0x000f620000000a00 */
[----:B0-----:R-:W-:Y:S01]  /*1690*/  @!P0 IMAD.WIDE R44, R31, 0x4, R20 ;  /* 0x000000041f2c8825 */ /* 0x001fe200078e0214 */
[----:B------:R-:W-:-:S03]  /*16a0*/  @!P3 IADD3 R21, PT, PT, R10, 0x10, RZ ;  /* 0x000000100a15b810 */ /* 0x000fc60007ffe0ff */
[----:B------:R-:W-:Y:S02]  /*16b0*/  HFMA2 R12, -RZ, RZ, 0, 0 ;  /* 0x00000000ff0c7431 */ /* 0x000fe400000001ff */
[----:B------:R-:W-:Y:S01]  /*16c0*/  HFMA2 R16, -RZ, RZ, 0, 0 ;  /* 0x00000000ff107431 */ /* 0x000fe200000001ff */
[----:B------:R-:W0:Y:S01]  /*16d0*/  @!P6 LDC.64 R24, c[0x0][0x388] ;  /* 0x0000e200ff18eb82 */ /* 0x000e220000000a00 */
[----:B---3--:R-:W-:-:S04]  /*16e0*/  @!P3 IMAD.WIDE.U32 R42, R21, 0x4, R42 ;  /* 0x00000004152ab825 */ /* 0x008fc800078e002a */
[----:B------:R3:W2:Y:S03]  /*16f0*/  @!P0 LDG.E.CONSTANT R16, desc[UR10][R44.64] ;  /* 0x0000000a2c108981 */ /* 0x0006a6000c1e9900 */
[----:B-1----:R-:W1:Y:S01]  /*1700*/  @!P2 LDC.64 R22, c[0x0][0x380] ;  /* 0x0000e000ff16ab82 */ /* 0x002e620000000a00 */
[----:B----4-:R-:W-:-:S05]  /*1710*/  @!P4 IMAD.WIDE R40, R33, 0x4, R40 ;  /* 0x000000042128c825 */ /* 0x010fca00078e0228 */
[----:B------:R4:W2:Y:S02]  /*1720*/  @!P4 LDG.E.CONSTANT R12, desc[UR10][R40.64] ;  /* 0x0000000a280cc981 */ /* 0x0008a4000c1e9900 */
[----:B------:R-:W1:Y:S01]  /*1730*/  @!P1 LDC.64 R20, c[0x0][0x388] ;  /* 0x0000e200ff149b82 */ /* 0x000e620000000a00 */
[----:B---3--:R-:W-:Y:S02]  /*1740*/  CS2R R44, SRZ ;  /* 0x00000000002c7805 */ /* 0x008fe4000001ff00 */
[----:B----4-:R-:W-:-:S05]  /*1750*/  @!P5 IADD3 R41, PT, PT, R28, 0x10, RZ ;  /* 0x000000101c29d810 */ /* 0x010fca0007ffe0ff */
[----:B-----5:R-:W-:Y:S01]  /*1760*/  @!P5 IMAD.WIDE.U32 R26, R41, 0x4, R26 ;  /* 0x00000004291ad825 */ /* 0x020fe200078e001a */
[----:B------:R-:W-:-:S04]  /*1770*/  MOV R39, RZ ;  /* 0x000000ff00277202 */ /* 0x000fc80000000f00 */
[----:B------:R3:W4:Y:S01]  /*1780*/  @!P5 LDG.E.CONSTANT R44, desc[UR10][R26.64] ;  /* 0x0000000a1a2cd981 */ /* 0x000722000c1e9900 */
[----:B0-----:R-:W-:Y:S01]  /*1790*/  @!P6 IMAD.WIDE R24, R35, 0x4, R24 ;  /* 0x000000042318e825 */ /* 0x001fe200078e0218 */
[----:B------:R-:W-:Y:S02]  /*17a0*/  CS2R R40, SRZ ;  /* 0x0000000000287805 */ /* 0x000fe4000001ff00 */
[----:B------:R-:W5:Y:S01]  /*17b0*/  @!P3 LDG.E.CONSTANT R39, desc[UR10][R42.64] ;  /* 0x0000000a2a27b981 */ /* 0x000f62000c1e9900 */
[----:B-1----:R-:W-:-:S03]  /*17c0*/  @!P1 IMAD.WIDE R20, R37, 0x4, R20 ;  /* 0x0000000425149825 */ /* 0x002fc600078e0214 */
[----:B------:R0:W4:Y:S01]  /*17d0*/  @!P6 LDG.E.CONSTANT R45, desc[UR10][R24.64] ;  /* 0x0000000a182de981 */ /* 0x000122000c1e9900 */
[----:B---3--:R-:W-:-:S03]  /*17e0*/  @!P2 VIADD R27, R29, 0x10 ;  /* 0x000000101d1ba836 */ /* 0x008fc60000000000 */
[----:B------:R-:W3:Y:S01]  /*17f0*/  @!P1 LDG.E.CONSTANT R40, desc[UR10][R20.64] ;  /* 0x0000000a14289981 */ /* 0x000ee2000c1e9900 */
[----:B------:R-:W-:-:S05]  /*1800*/  @!P2 IMAD.WIDE.U32 R22, R27, 0x4, R22 ;  /* 0x000000041b16a825 */ /* 0x000fca00078e0016 */
[----:B------:R1:W3:Y:S01]  /*1810*/  @!P2 LDG.E.CONSTANT R41, desc[UR10][R22.64] ;  /* 0x0000000a1629a981 */ /* 0x0002e2000c1e9900 */
[----:B------:R-:W1:Y:S01]  /*1820*/  S2UR UR5, SR_CgaCtaId ;  /* 0x00000000000579c3 */ /* 0x000e620000008800 */
[----:B------:R-:W-:Y:S01]  /*1830*/  UMOV UR4, 0x400 ;  /* 0x0000040000047882 */ /* 0x000fe20000000000 */
[----:B------:R-:W-:Y:S01]  /*1840*/  SHF.L.U32 R26, R38, 0xa, RZ ;  /* 0x0000000a261a7819 */ /* 0x000fe200000006ff */
[----:B------:R-:W-:Y:S01]  /*1850*/  UIADD3 UR8, UPT, UPT, UR4, 0x800, URZ ;  /* 0x0000080004087890 */ /* 0x000fe2000fffe0ff */
[----:B------:R-:W-:Y:S02]  /*1860*/  SHF.L.U32 R18, R18, 0x2, RZ ;  /* 0x0000000212127819 */ /* 0x000fe400000006ff */
[----:B------:R-:W-:Y:S02]  /*1870*/  LOP3.LUT R26, R26, 0x400, RZ, 0xc0, !PT ;  /* 0x000004001a1a7812 */ /* 0x000fe400078ec0ff */
[----:B0-----:R-:W-:Y:S01]  /*1880*/  LOP3.LUT R25, R18, 0x3c, RZ, 0xc0, !PT ;  /* 0x0000003c12197812 */ /* 0x001fe200078ec0ff */
[----:B-1----:R-:W-:-:S02]  /*1890*/  ULEA UR4, UR5, UR4, 0x18 ;  /* 0x0000000405047291 */ /* 0x002fc4000f8ec0ff */
[----:B------:R-:W-:-:S04]  /*18a0*/  ULEA UR5, UR5, UR8, 0x18 ;  /* 0x0000000805057291 */ /* 0x000fc8000f8ec0ff */
[C-C-:B------:R-:W-:Y:S02]  /*18b0*/  IADD3 R18, PT, PT, R26.reuse, UR4, R25.reuse ;  /* 0x000000041a127c10 */ /* 0x140fe4000fffe019 */
[----:B------:R-:W-:Y:S02]  /*18c0*/  IADD3 R26, PT, PT, R26, UR5, R25 ;  /* 0x000000051a1a7c10 */ /* 0x000fe4000fffe019 */
[C---:B------:R-:W-:Y:S02]  /*18d0*/  LEA R43, R11.reuse, R18, 0x6 ;  /* 0x000000120b2b7211 */ /* 0x040fe400078e30ff */
[----:B------:R-:W-:Y:S02]  /*18e0*/  LEA R27, R11, R26, 0x6 ;  /* 0x0000001a0b1b7211 */ /* 0x000fe400078e30ff */
[C---:B------:R-:W-:Y:S02]  /*18f0*/  LEA R22, R5.reuse, R18, 0x6 ;  /* 0x0000001205167211 */ /* 0x040fe400078e30ff */
[----:B------:R-:W-:-:S02]  /*1900*/  LEA R25, R5, R26, 0x6 ;  /* 0x0000001a05197211 */ /* 0x000fc400078e30ff */
[----:B------:R-:W-:Y:S01]  /*1910*/  LEA R23, R7, R18, 0x6 ;  /* 0x0000001207177211 */ /* 0x000fe200078e30ff */
[----:B------:R-:W-:Y:S01]  /*1920*/  IMAD R18, R9, 0x40, R18 ;  /* 0x0000004009127824 */ /* 0x000fe200078e0212 */
[-C--:B------:R-:W-:Y:S02]  /*1930*/  LEA R20, R7, R26.reuse, 0x6 ;  /* 0x0000001a07147211 */ /* 0x080fe400078e30ff */
[----:B------:R-:W-:Y:S01]  /*1940*/  LEA R21, R9, R26, 0x6 ;  /* 0x0000001a09157211 */ /* 0x000fe200078e30ff */
[----:B--2---:R2:W-:Y:S04]  /*1950*/  STS [R43], R14 ;  /* 0x0000000e2b007388 */ /* 0x0045e80000000800 */
[----:B------:R2:W-:Y:S04]  /*1960*/  STS [R27], R16 ;  /* 0x000000101b007388 */ /* 0x0005e80000000800 */
[----:B-----5:R2:W-:Y:S04]  /*1970*/  STS [R22], R39 ;  /* 0x0000002716007388 */ /* 0x0205e80000000800 */
[----:B------:R2:W-:Y:S04]  /*1980*/  STS [R25], R12 ;  /* 0x0000000c19007388 */ /* 0x0005e80000000800 */
[----:B----4-:R2:W-:Y:S04]  /*1990*/  STS [R23], R44 ;  /* 0x0000002c17007388 */ /* 0x0105e80000000800 */
[----:B------:R2:W-:Y:S04]  /*19a0*/  STS [R20], R45 ;  /* 0x0000002d14007388 */ /* 0x0005e80000000800 */
[----:B---3--:R2:W-:Y:S04]  /*19b0*/  STS [R18], R41 ;  /* 0x0000002912007388 */ /* 0x0085e80000000800 */
[----:B------:R2:W-:Y:S02]  /*19c0*/  STS [R21], R40 ;  /* 0x0000002815007388 */ /* 0x0005e40000000800 */
.L_x_2:
[C---:B--2---:R-:W-:Y:S01]  /*19d0*/  IADD3 R12, PT, PT, R4.reuse, UR5, RZ ;  /* 0x00000005040c7c10 */ /* 0x044fe2000fffe0ff */
[----:B------:R-:W-:Y:S01]  /*19e0*/  UIADD3 UR6, UPT, UPT, UR6, 0x1, URZ ;  /* 0x0000000106067890 */ /* 0x000fe2000fffe0ff */
[----:B------:R-:W-:Y:S01]  /*19f0*/  IADD3 R21, PT, PT, R4, UR4, RZ ;  /* 0x0000000404157c10 */ /* 0x000fe2000fffe0ff */
[----:B------:R-:W-:Y:S01]  /*1a00*/  VIADD R30, R30, 0x10 ;  /* 0x000000101e1e7836 */ /* 0x000fe20000000000 */
[----:B------:R-:W-:Y:S01]  /*1a10*/  LEA R39, R3, R12, 0x2 ;  /* 0x0000000c03277211 */ /* 0x000fe200078e10ff */
[----:B------:R-:W-:Y:S01]  /*1a20*/  UISETP.NE.AND UP0, UPT, UR6, URZ, UPT ;  /* 0x000000ff0600728c */ /* 0x000fe2000bf05270 */
[----:B------:R-:W-:Y:S02]  /*1a30*/  LEA R4, R0, R21, 0x6 ;  /* 0x0000001500047211 */ /* 0x000fe400078e30ff */
[----:B------:R-:W-:Y:S01]  /*1a40*/  IADD3 R36, PT, PT, R36, 0x10, RZ ;  /* 0x0000001024247810 */ /* 0x000fe20007ffe0ff */
[----:B------:R-:W-:Y:S01]  /*1a50*/  LDS R18, [R39] ;  /* 0x0000000027127984 */ /* 0x000fe20000000800 */
[----:B------:R-:W-:-:S02]  /*1a60*/  IADD3 R34, PT, PT, R34, 0x10, RZ ;  /* 0x0000001022227810 */ /* 0x000fc40007ffe0ff */
[----:B------:R-:W-:Y:S01]  /*1a70*/  IADD3 R32, PT, PT, R32, 0x10, RZ ;  /* 0x0000001020207810 */ /* 0x000fe20007ffe0ff */
[----:B------:R-:W2:Y:S01]  /*1a80*/  LDS.128 R20, [R4] ;  /* 0x0000000004147984 */ /* 0x000ea20000000c00 */
[----:B------:R-:W-:Y:S02]  /*1a90*/  IADD3 R29, PT, PT, R29, 0x10, RZ ;  /* 0x000000101d1d7810 */ /* 0x000fe40007ffe0ff */
[----:B------:R-:W-:Y:S01]  /*1aa0*/  IADD3 R28, PT, PT, R28, 0x10, RZ ;  /* 0x000000101c1c7810 */ /* 0x000fe20007ffe0ff */
[----:B------:R-:W3:Y:S01]  /*1ab0*/  LDS R16, [R39+0x20] ;  /* 0x0000200027107984 */ /* 0x000ee20000000800 */
[----:B------:R-:W-:Y:S02]  /*1ac0*/  IADD3 R10, PT, PT, R10, 0x10, RZ ;  /* 0x000000100a0a7810 */ /* 0x000fe40007ffe0ff */
[----:B------:R-:W-:Y:S01]  /*1ad0*/  IADD3 R8, PT, PT, R8, 0x10, RZ ;  /* 0x0000001008087810 */ /* 0x000fe20007ffe0ff */
[----:B------:R-:W4:Y:S01]  /*1ae0*/  LDS.128 R24, [R4+0x200] ;  /* 0x0002000004187984 */ /* 0x000f220000000c00 */
[----:B------:R-:W-:-:S02]  /*1af0*/  IADD3 R6, PT, PT, R6, 0x10, RZ ;  /* 0x0000001006067810 */ /* 0x000fc40007ffe0ff */
[----:B------:R-:W-:Y:S01]  /*1b00*/  IADD3 R38, PT, PT, R38, 0x1, RZ ;  /* 0x0000000126267810 */ /* 0x000fe20007ffe0ff */
[----:B------:R-:W5:Y:S04]  /*1b10*/  LDS R14, [R39+0x40] ;  /* 0x00004000270e7984 */ /* 0x000f680000000800 */
[----:B------:R-:W0:Y:S04]  /*1b20*/  LDS R12, [R39+0x60] ;  /* 0x00006000270c7984 */ /* 0x000e280000000800 */
[----:B------:R-:W1:Y:S04]  /*1b30*/  LDS R43, [R39+0x80] ;  /* 0x00008000272b7984 */ /* 0x000e680000000800 */
[----:B------:R-:W1:Y:S04]  /*1b40*/  LDS R41, [R39+0xa0] ;  /* 0x0000a00027297984 */ /* 0x000e680000000800 */
[----:B------:R-:W1:Y:S04]  /*1b50*/  LDS R42, [R39+0xc0] ;  /* 0x0000c000272a7984 */ /* 0x000e680000000800 */
[----:B------:R-:W1:Y:S01]  /*1b60*/  LDS R40, [R39+0xe0] ;  /* 0x0000e00027287984 */ /* 0x000e620000000800 */
[----:B--2---:R-:W-:-:S02]  /*1b70*/  IMAD R13, R20, R18, R13 ;  /* 0x00000012140d7224 */ /* 0x004fc400078e020d */
[----:B---3--:R-:W-:Y:S02]  /*1b80*/  IMAD R15, R20, R16, R15 ;  /* 0x00000010140f7224 */ /* 0x008fe400078e020f */
[-C--:B----4-:R-:W-:Y:S02]  /*1b90*/  IMAD R17, R18, R24.reuse, R17 ;  /* 0x0000001812117224 */ /* 0x090fe400078e0211 */
[----:B------:R-:W-:Y:S02]  /*1ba0*/  IMAD R16, R16, R24, R19 ;  /* 0x0000001810107224 */ /* 0x000fe400078e0213 */
[C---:B-----5:R-:W-:Y:S01]  /*1bb0*/  IMAD R13, R14.reuse, R21, R13 ;  /* 0x000000150e0d7224 */ /* 0x060fe200078e020d */
[----:B------:R-:W-:Y:S01]  /*1bc0*/  LDS R24, [R39+0x140] ;  /* 0x0001400027187984 */ /* 0x000fe20000000800 */
[----:B------:R-:W-:Y:S02]  /*1bd0*/  IMAD R17, R14, R25, R17 ;  /* 0x000000190e117224 */ /* 0x000fe400078e0211 */
[----:B0-----:R-:W-:-:S02]  /*1be0*/  IMAD R15, R12, R21, R15 ;  /* 0x000000150c0f7224 */ /* 0x001fc400078e020f */
[----:B------:R-:W-:Y:S01]  /*1bf0*/  IMAD R25, R12, R25, R16 ;  /* 0x000000190c197224 */ /* 0x000fe200078e0210 */
[----:B------:R-:W-:Y:S01]  /*1c00*/  LDS R21, [R39+0x100] ;  /* 0x0001000027157984 */ /* 0x000fe20000000800 */
[C---:B-1----:R-:W-:Y:S02]  /*1c10*/  IMAD R20, R43.reuse, R22, R13 ;  /* 0x000000162b147224 */ /* 0x042fe400078e020d */
[----:B------:R-:W-:Y:S02]  /*1c20*/  IMAD R43, R43, R26, R17 ;  /* 0x0000001a2b2b7224 */ /* 0x000fe400078e0211 */
[C---:B------:R-:W-:Y:S01]  /*1c30*/  IMAD R22, R41.reuse, R22, R15 ;  /* 0x0000001629167224 */ /* 0x040fe200078e020f */
[----:B------:R-:W-:Y:S01]  /*1c40*/  LDS.128 R16, [R4+0x210] ;  /* 0x0002100004107984 */ /* 0x000fe20000000c00 */
[----:B------:R-:W-:Y:S02]  /*1c50*/  IMAD R25, R41, R26, R25 ;  /* 0x0000001a29197224 */ /* 0x000fe400078e0219 */
[C---:B------:R-:W-:Y:S01]  /*1c60*/  IMAD R20, R42.reuse, R23, R20 ;  /* 0x000000172a147224 */ /* 0x040fe200078e0214 */
[----:B------:R-:W0:Y:S01]  /*1c70*/  LDS.128 R12, [R4+0x10] ;  /* 0x00001000040c7984 */ /* 0x000e220000000c00 */
[----:B------:R-:W-:-:S02]  /*1c80*/  IMAD R42, R42, R27, R43 ;  /* 0x0000001b2a2a7224 */ /* 0x000fc400078e022b */
[C---:B------:R-:W-:Y:S01]  /*1c90*/  IMAD R23, R40.reuse, R23, R22 ;  /* 0x0000001728177224 */ /* 0x040fe200078e0216 */
[----:B------:R-:W1:Y:S01]  /*1ca0*/  LDS R43, [R39+0x120] ;  /* 0x00012000272b7984 */ /* 0x000e620000000800 */
[----:B------:R-:W-:-:S03]  /*1cb0*/  IMAD R27, R40, R27, R25 ;  /* 0x0000001b281b7224 */ /* 0x000fc600078e0219 */
[----:B------:R-:W2:Y:S04]  /*1cc0*/  LDS R22, [R39+0x160] ;  /* 0x0001600027167984 */ /* 0x000ea80000000800 */
[----:B------:R-:W3:Y:S04]  /*1cd0*/  LDS R25, [R39+0x180] ;  /* 0x0001800027197984 */ /* 0x000ee80000000800 */
[----:B------:R-:W4:Y:S04]  /*1ce0*/  LDS R41, [R39+0x1a0] ;  /* 0x0001a00027297984 */ /* 0x000f280000000800 */
[----:B------:R-:W5:Y:S01]  /*1cf0*/  LDS R40, [R39+0x1e0] ;  /* 0x0001e00027287984 */ /* 0x000f620000000800 */
[----:B0-----:R-:W-:-:S02]  /*1d00*/  IMAD R20, R12, R21, R20 ;  /* 0x000000150c147224 */ /* 0x001fc400078e0214 */
[-C--:B------:R-:W-:Y:S02]  /*1d10*/  IMAD R21, R21, R16.reuse, R42 ;  /* 0x0000001015157224 */ /* 0x080fe400078e022a */
[----:B------:R-:W0:Y:S01]  /*1d20*/  LDS R42, [R39+0x1c0] ;  /* 0x0001c000272a7984 */ /* 0x000e220000000800 */
[----:B-1----:R-:W-:Y:S02]  /*1d30*/  IMAD R23, R12, R43, R23 ;  /* 0x0000002b0c177224 */ /* 0x002fe400078e0217 */
[----:B------:R-:W-:Y:S02]  /*1d40*/  IMAD R27, R43, R16, R27 ;  /* 0x000000102b1b7224 */ /* 0x000fe400078e021b */
[-C--:B------:R-:W-:Y:S02]  /*1d50*/  IMAD R12, R24, R13.reuse, R20 ;  /* 0x0000000d180c7224 */ /* 0x080fe400078e0214 */
[----:B--2---:R-:W-:Y:S02]  /*1d60*/  IMAD R23, R22, R13, R23 ;  /* 0x0000000d16177224 */ /* 0x004fe400078e0217 */
[-C--:B------:R-:W-:Y:S01]  /*1d70*/  IMAD R16, R24, R17.reuse, R21 ;  /* 0x0000001118107224 */ /* 0x080fe200078e0215 */
[----:B------:R-:W-:Y:S01]  /*1d80*/  LDS R13, [R39+0x200] ;  /* 0x00020000270d7984 */ /* 0x000fe20000000800 */
[----:B------:R-:W-:-:S02]  /*1d90*/  IMAD R17, R22, R17, R27 ;  /* 0x0000001116117224 */ /* 0x000fc400078e021b */
[-C--:B---3--:R-:W-:Y:S02]  /*1da0*/  IMAD R12, R25, R14.reuse, R12 ;  /* 0x0000000e190c7224 */ /* 0x088fe400078e020c */
[----:B----4-:R-:W-:Y:S02]  /*1db0*/  IMAD R14, R41, R14, R23 ;  /* 0x0000000e290e7224 */ /* 0x010fe400078e0217 */
[-C--:B------:R-:W-:Y:S01]  /*1dc0*/  IMAD R16, R25, R18.reuse, R16 ;  /* 0x0000001219107224 */ /* 0x080fe200078e0210 */
[----:B------:R-:W1:Y:S01]  /*1dd0*/  LDS.128 R20, [R4+0x20] ;  /* 0x0000200004147984 */ /* 0x000e620000000c00 */
[----:B------:R-:W-:-:S03]  /*1de0*/  IMAD R43, R41, R18, R17 ;  /* 0x00000012292b7224 */ /* 0x000fc600078e0211 */
[----:B------:R-:W2:Y:S01]  /*1df0*/  LDS.128 R24, [R4+0x220] ;  /* 0x0002200004187984 */ /* 0x000ea20000000c00 */
[----:B-----5:R-:W-:-:S03]  /*1e00*/  IMAD R43, R40, R19, R43 ;  /* 0x00000013282b7224 */ /* 0x020fc600078e022b */
[----:B------:R-:W3:Y:S04]  /*1e10*/  LDS R17, [R39+0x220] ;  /* 0x0002200027117984 */ /* 0x000ee80000000800 */
[----:B------:R-:W4:Y:S04]  /*1e20*/  LDS R18, [R39+0x240] ;  /* 0x0002400027127984 */ /* 0x000f280000000800 */
[----:B------:R-:W5:Y:S01]  /*1e30*/  LDS R41, [R39+0x280] ;  /* 0x0002800027297984 */ /* 0x000f620000000800 */
[C---:B0-----:R-:W-:Y:S02]  /*1e40*/  IMAD R12, R42.reuse, R15, R12 ;  /* 0x0000000f2a0c7224 */ /* 0x041fe400078e020c */
[----:B------:R-:W-:-:S02]  /*1e50*/  IMAD R42, R42, R19, R16 ;  /* 0x000000132a2a7224 */ /* 0x000fc400078e0210 */
[----:B------:R-:W0:Y:S01]  /*1e60*/  LDS R16, [R39+0x260] ;  /* 0x0002600027107984 */ /* 0x000e220000000800 */
[----:B------:R-:W-:-:S03]  /*1e70*/  IMAD R15, R40, R15, R14 ;  /* 0x0000000f280f7224 */ /* 0x000fc600078e020e */
[----:B------:R-:W0:Y:S04]  /*1e80*/  LDS R19, [R39+0x2a0] ;  /* 0x0002a00027137984 */ /* 0x000e280000000800 */
[----:B------:R-:W0:Y:S04]  /*1e90*/  LDS R14, [R39+0x2c0] ;  /* 0x0002c000270e7984 */ /* 0x000e280000000800 */
[----:B------:R-:W0:Y:S01]  /*1ea0*/  LDS R40, [R39+0x2e0] ;  /* 0x0002e00027287984 */ /* 0x000e220000000800 */
[----:B-1----:R-:W-:Y:S02]  /*1eb0*/  IMAD R12, R20, R13, R12 ;  /* 0x0000000d140c7224 */ /* 0x002fe400078e020c */
[----:B--2---:R-:W-:-:S02]  /*1ec0*/  IMAD R42, R13, R24, R42 ;  /* 0x000000180d2a7224 */ /* 0x004fc400078e022a */
[----:B---3--:R-:W-:Y:S02]  /*1ed0*/  IMAD R15, R20, R17, R15 ;  /* 0x00000011140f7224 */ /* 0x008fe400078e020f */
[----:B------:R-:W-:Y:S01]  /*1ee0*/  IMAD R43, R17, R24, R43 ;  /* 0x00000018112b7224 */ /* 0x000fe200078e022b */
[----:B------:R-:W-:Y:S01]  /*1ef0*/  LDS R20, [R39+0x300] ;  /* 0x0003000027147984 */ /* 0x000fe20000000800 */
[C---:B----4-:R-:W-:Y:S02]  /*1f00*/  IMAD R12, R18.reuse, R21, R12 ;  /* 0x00000015120c7224 */ /* 0x050fe400078e020c */
[----:B------:R-:W-:Y:S02]  /*1f10*/  IMAD R42, R18, R25, R42 ;  /* 0x00000019122a7224 */ /* 0x000fe400078e022a */
[----:B-----5:R-:W-:Y:S02]  /*1f20*/  IMAD R12, R41, R22, R12 ;  /* 0x00000016290c7224 */ /* 0x020fe400078e020c */
[----:B0-----:R-:W-:-:S02]  /*1f30*/  IMAD R15, R16, R21, R15 ;  /* 0x00000015100f7224 */ /* 0x001fc400078e020f */
[----:B------:R-:W-:Y:S02]  /*1f40*/  IMAD R43, R16, R25, R43 ;  /* 0x00000019102b7224 */ /* 0x000fe400078e022b */
[----:B------:R-:W-:Y:S02]  /*1f50*/  IMAD R25, R41, R26, R42 ;  /* 0x0000001a29197224 */ /* 0x000fe400078e022a */
[C---:B------:R-:W-:Y:S01]  /*1f60*/  IMAD R24, R19.reuse, R22, R15 ;  /* 0x0000001613187224 */ /* 0x040fe200078e020f */
[----:B------:R-:W-:Y:S01]  /*1f70*/  LDS R41, [R39+0x320] ;  /* 0x0003200027297984 */ /* 0x000fe20000000800 */
[----:B------:R-:W-:Y:S02]  /*1f80*/  IMAD R43, R19, R26, R43 ;  /* 0x0000001a132b7224 */ /* 0x000fe400078e022b */
[C---:B------:R-:W-:Y:S01]  /*1f90*/  IMAD R21, R14.reuse, R23, R12 ;  /* 0x000000170e157224 */ /* 0x040fe200078e020c */
[----:B------:R-:W0:Y:S01]  /*1fa0*/  LDS.128 R16, [R4+0x230] ;  /* 0x0002300004107984 */ /* 0x000e220000000c00 */
[----:B------:R-:W-:-:S02]  /*1fb0*/  IMAD R25, R14, R27, R25 ;  /* 0x0000001b0e197224 */ /* 0x000fc400078e0219 */
[C---:B------:R-:W-:Y:S01]  /*1fc0*/  IMAD R42, R40.reuse, R23, R24 ;  /* 0x00000017282a7224 */ /* 0x040fe200078e0218 */
[----:B------:R1:W2:Y:S01]  /*1fd0*/  LDS.128 R12, [R4+0x30] ;  /* 0x00003000040c7984 */ /* 0x0002a20000000c00 */
[----:B------:R-:W-:-:S03]  /*1fe0*/  IMAD R43, R40, R27, R43 ;  /* 0x0000001b282b7224 */ /* 0x000fc600078e022b */
[----:B------:R-:W3:Y:S04]  /*1ff0*/  LDS R22, [R39+0x340] ;  /* 0x0003400027167984 */ /* 0x000ee80000000800 */
[----:B------:R-:W4:Y:S01]  /*2000*/  LDS R40, [R39+0x360] ;  /* 0x0003600027287984 */ /* 0x000f220000000800 */
[----:B-1----:R-:W1:Y:S03]  /*2010*/  LDC R4, c[0x0][0x3a0] ;  /* 0x0000e800ff047b82 */ /* 0x002e660000000800 */
[----:B------:R-:W5:Y:S04]  /*2020*/  LDS R27, [R39+0x380] ;  /* 0x00038000271b7984 */ /* 0x000f680000000800 */
[----:B------:R-:W5:Y:S04]  /*2030*/  LDS R23, [R39+0x3a0] ;  /* 0x0003a00027177984 */ /* 0x000f680000000800 */
[----:B------:R-:W5:Y:S04]  /*2040*/  LDS R26, [R39+0x3c0] ;  /* 0x0003c000271a7984 */ /* 0x000f680000000800 */
[----:B------:R-:W5:Y:S01]  /*2050*/  LDS R24, [R39+0x3e0] ;  /* 0x0003e00027187984 */ /* 0x000f620000000800 */
[C---:B-1----:R-:W-:Y:S01]  /*2060*/  LEA R37, R4.reuse, R37, 0x4 ;  /* 0x0000002504257211 */ /* 0x042fe200078e20ff */
[C---:B------:R-:W-:Y:S01]  /*2070*/  IMAD R33, R4.reuse, 0x10, R33 ;  /* 0x0000001004217824 */ /* 0x040fe200078e0221 */
[----:B------:R-:W-:Y:S01]  /*2080*/  LEA R35, R4, R35, 0x4 ;  /* 0x0000002304237211 */ /* 0x000fe200078e20ff */
[-C--:B0-----:R-:W-:Y:S01]  /*2090*/  IMAD R25, R20, R16.reuse, R25 ;  /* 0x0000001014197224 */ /* 0x081fe200078e0219 */
[----:B------:R-:W-:Y:S01]  /*20a0*/  LEA R31, R4, R31, 0x4 ;  /* 0x0000001f041f7211 */ /* 0x000fe200078e20ff */
[----:B------:R-:W-:-:S02]  /*20b0*/  IMAD R43, R41, R16, R43 ;  /* 0x00000010292b7224 */ /* 0x000fc400078e022b */
[C---:B--2---:R-:W-:Y:S02]  /*20c0*/  IMAD R21, R12.reuse, R20, R21 ;  /* 0x000000140c157224 */ /* 0x044fe400078e0215 */
[----:B------:R-:W-:Y:S02]  /*20d0*/  IMAD R42, R12, R41, R42 ;  /* 0x000000290c2a7224 */ /* 0x000fe400078e022a */
[C---:B---3--:R-:W-:Y:S02]  /*20e0*/  IMAD R21, R22.reuse, R13, R21 ;  /* 0x0000000d16157224 */ /* 0x048fe400078e0215 */
[----:B------:R-:W-:Y:S02]  /*20f0*/  IMAD R25, R22, R17, R25 ;  /* 0x0000001116197224 */ /* 0x000fe400078e0219 */
[C---:B----4-:R-:W-:Y:S02]  /*2100*/  IMAD R42, R40.reuse, R13, R42 ;  /* 0x0000000d282a7224 */ /* 0x050fe400078e022a */
[----:B------:R-:W-:-:S02]  /*2110*/  IMAD R43, R40, R17, R43 ;  /* 0x00000011282b7224 */ /* 0x000fc400078e022b */
[C---:B-----5:R-:W-:Y:S02]  /*2120*/  IMAD R21, R27.reuse, R14, R21 ;  /* 0x0000000e1b157224 */ /* 0x060fe400078e0215 */
[----:B------:R-:W-:Y:S02]  /*2130*/  IMAD R25, R27, R18, R25 ;  /* 0x000000121b197224 */ /* 0x000fe400078e0219 */
[C---:B------:R-:W-:Y:S02]  /*2140*/  IMAD R42, R23.reuse, R14, R42 ;  /* 0x0000000e172a7224 */ /* 0x040fe400078e022a */
[----:B------:R-:W-:Y:S02]  /*2150*/  IMAD R43, R23, R18, R43 ;  /* 0x00000012172b7224 */ /* 0x000fe400078e022b */
[C---:B------:R-:W-:Y:S02]  /*2160*/  IMAD R13, R26.reuse, R15, R21 ;  /* 0x0000000f1a0d7224 */ /* 0x040fe400078e0215 */
[----:B------:R-:W-:-:S02]  /*2170*/  IMAD R17, R26, R19, R25 ;  /* 0x000000131a117224 */ /* 0x000fc400078e0219 */
[C---:B------:R-:W-:Y:S02]  /*2180*/  IMAD R15, R24.reuse, R15, R42 ;  /* 0x0000000f180f7224 */ /* 0x040fe400078e022a */
[----:B------:R-:W-:Y:S01]  /*2190*/  IMAD R19, R24, R19, R43 ;  /* 0x0000001318137224 */ /* 0x000fe200078e022b */
[----:B------:R-:W-:Y:S06]  /*21a0*/  BAR.SYNC.DEFER_BLOCKING 0x0 ;  /* 0x0000000000007b1d */ /* 0x000fec0000010000 */
[----:B------:R-:W-:Y:S05]  /*21b0*/  BRA.U UP0, `(.L_x_3) ;  /* 0xfffffff100907547 */ /* 0x000fea000b83ffff */
.L_x_0:
[----:B------:R-:W0:Y:S01]  /*21c0*/  S2R R11, SR_TID.X ;  /* 0x00000000000b7919 */ /* 0x000e220000002100 */
[----:B------:R-:W2:Y:S01]  /*21d0*/  LDCU UR4, c[0x0][0x398] ;  /* 0x00007300ff0477ac */ /* 0x000ea20008000800 */
[----:B------:R-:W0:Y:S01]  /*21e0*/  S2R R0, SR_CTAID.X ;  /* 0x0000000000007919 */ /* 0x000e220000002500 */
[----:B------:R-:W3:Y:S01]  /*21f0*/  S2R R5, SR_TID.Y ;  /* 0x0000000000057919 */ /* 0x000ee20000002200 */
[----:B0-----:R-:W-:-:S04]  /*2200*/  LEA R11, R0, R11, 0x4 ;  /* 0x0000000b000b7211 */ /* 0x001fc800078e20ff */
[----:B------:R-:W-:Y:S02]  /*2210*/  IADD3 R3, PT, PT, R11, 0x8, RZ ;  /* 0x000000080b037810 */ /* 0x000fe40007ffe0ff */
[----:B---3--:R-:W-:Y:S02]  /*2220*/  LEA R5, R2, R5, 0x4 ;  /* 0x0000000502057211 */ /* 0x008fe400078e20ff */
[-C--:B------:R-:W-:Y:S02]  /*2230*/  ISETP.GE.AND P1, PT, R3, R4.reuse, PT ;  /* 0x000000040300720c */ /* 0x080fe40003f26270 */
[-C--:B------:R-:W-:Y:S01]  /*2240*/  ISETP.GE.AND P0, PT, R11, R4.reuse, PT ;  /* 0x000000040b00720c */ /* 0x080fe20003f06270 */
[CC--:B------:R-:W-:Y:S01]  /*2250*/  IMAD R0, R5.reuse, R4.reuse, RZ ;  /* 0x0000000405007224 */ /* 0x0c0fe200078e02ff */
[----:B--2---:R-:W-:Y:S02]  /*2260*/  ISETP.GE.OR P3, PT, R5, UR4, P1 ;  /* 0x0000000405007c0c */ /* 0x004fe40008f66670 */
[----:B------:R-:W-:-:S02]  /*2270*/  ISETP.GE.AND P2, PT, R11, R4, PT ;  /* 0x000000040b00720c */ /* 0x000fc40003f46270 */
[C---:B-1----:R-:W-:Y:S02]  /*2280*/  IADD3 R12, PT, PT, R5.reuse, 0x8, RZ ;  /* 0x00000008050c7810 */ /* 0x042fe40007ffe0ff */
[----:B------:R-:W-:Y:S02]  /*2290*/  ISETP.LT.AND P0, PT, R5, UR4, !P0 ;  /* 0x0000000405007c0c */ /* 0x000fe4000c701270 */
[----:B------:R-:W-:Y:S02]  /*22a0*/  ISETP.GE.OR P2, PT, R12, UR4, P2 ;  /* 0x000000040c007c0c */ /* 0x000fe40009746670 */
[-C--:B------:R-:W-:Y:S02]  /*22b0*/  LEA R10, R4, R0.reuse, 0x3 ;  /* 0x00000000040a7211 */ /* 0x080fe400078e18ff */
[----:B------:R-:W-:Y:S01]  /*22c0*/  ISETP.GE.OR P1, PT, R12, UR4, P1 ;  /* 0x000000040c007c0c */ /* 0x000fe20008f26670 */
[----:B------:R-:W0:Y:S01]  /*22d0*/  @!P3 LDC.64 R22, c[0x0][0x390] ;  /* 0x0000e400ff16bb82 */ /* 0x000e220000000a00 */
[----:B------:R-:W-:-:S05]  /*22e0*/  @!P3 IADD3 R7, P4, PT, R11, R0, RZ ;  /* 0x000000000b07b210 */ /* 0x000fca0007f9e0ff */
[C---:B------:R-:W-:Y:S02]  /*22f0*/  @P0 IADD3 R5, PT, PT, R11.reuse, R0, RZ ;  /* 0x000000000b050210 */ /* 0x040fe40007ffe0ff */
[----:B------:R-:W1:Y:S01]  /*2300*/  @P0 LDC.64 R2, c[0x0][0x390] ;  /* 0x0000e400ff020b82 */ /* 0x000e620000000a00 */
[----:B------:R-:W-:Y:S02]  /*2310*/  @!P3 LEA.HI.X.SX32 R0, R0, RZ, 0x1, P4 ;  /* 0x000000ff0000b211 */ /* 0x000fe400020f0eff */
[----:B------:R-:W-:-:S05]  /*2320*/  @!P2 IADD3 R21, PT, PT, R11, R10, RZ ;  /* 0x0000000a0b15a210 */ /* 0x000fca0007ffe0ff */
[----:B------:R-:W2:Y:S01]  /*2330*/  @!P2 LDC.64 R8, c[0x0][0x390] ;  /* 0x0000e400ff08ab82 */ /* 0x000ea20000000a00 */
[----:B0-----:R-:W-:-:S04]  /*2340*/  @!P3 LEA R6, P4, R7, R22, 0x2 ;  /* 0x000000160706b211 */ /* 0x001fc800078810ff */
[----:B------:R-:W-:Y:S01]  /*2350*/  @!P3 LEA.HI.X R7, R7, R23, R0, 0x2, P4 ;  /* 0x000000170707b211 */ /* 0x000fe200020f1400 */
[----:B-1----:R-:W-:-:S05]  /*2360*/  @P0 IMAD.WIDE R2, R5, 0x4, R2 ;  /* 0x0000000405020825 */ /* 0x002fca00078e0202 */
[----:B------:R0:W-:Y:S01]  /*2370*/  @P0 STG.E desc[UR10][R2.64], R13 ;  /* 0x0000000d02000986 */ /* 0x0001e2000c10190a */
[----:B--2---:R-:W-:-:S03]  /*2380*/  @!P2 IMAD.WIDE R4, R21, 0x4, R8 ;  /* 0x000000041504a825 */ /* 0x004fc600078e0208 */
[----:B------:R0:W-:Y:S04]  /*2390*/  @!P3 STG.E desc[UR10][R6.64+0x20], R15 ;  /* 0x0000200f0600b986 */ /* 0x0001e8000c10190a */
[----:B------:R0:W-:Y:S01]  /*23a0*/  @!P2 STG.E desc[UR10][R4.64], R17 ;  /* 0x000000110400a986 */ /* 0x0001e2000c10190a */
[----:B------:R-:W-:Y:S05]  /*23b0*/  @P1 EXIT ;  /* 0x000000000000194d */ /* 0x000fea0003800000 */
[----:B------:R-:W0:Y:S01]  /*23c0*/  LDCU.64 UR4, c[0x0][0x390] ;  /* 0x00007200ff0477ac */ /* 0x000e220008000a00 */
[----:B------:R-:W-:-:S04]  /*23d0*/  IADD3 R11, P0, PT, R11, R10, RZ ;  /* 0x0000000a0b0b7210 */ /* 0x000fc80007f1e0ff */
[----:B------:R-:W-:Y:S02]  /*23e0*/  LEA.HI.X.SX32 R10, R10, RZ, 0x1, P0 ;  /* 0x000000ff0a0a7211 */ /* 0x000fe400000f0eff */
[----:B0-----:R-:W-:-:S04]  /*23f0*/  LEA R2, P0, R11, UR4, 0x2 ;  /* 0x000000040b027c11 */ /* 0x001fc8000f8010ff */
[----:B------:R-:W-:-:S05]  /*2400*/  LEA.HI.X R3, R11, UR5, R10, 0x2, P0 ;  /* 0x000000050b037c11 */ /* 0x000fca00080f140a */
[----:B------:R-:W-:Y:S01]  /*2410*/  STG.E desc[UR10][R2.64+0x20], R19 ;  /* 0x0000201302007986 */ /* 0x000fe2000c10190a */
[----:B------:R-:W-:Y:S05]  /*2420*/  EXIT ;  /* 0x000000000000794d */ /* 0x000fea0003800000 */
.L_x_4:
[----:B------:R-:W-:-:S00]  /*2430*/  BRA `(.L_x_4) ;  /* 0xfffffffc00fc7947 */ /* 0x000fc0000383ffff */
[----:B------:R-:W-:-:S00]  /*2440*/  NOP ;  /* 0x0000000000007918 */ /* 0x000fc00000000000 */
        /* <DEDUP_REMOVED lines=11> */
.L_x_5:


//--------------------- .nv.shared._Z12matmul_tiledPKiS0_Piiii --------------------------
	.section	.nv.shared._Z12matmul_tiledPKiS0_Piiii,"aw",@nobits
	.sectionflags	@""
	.align	4
.nv.shared._Z12matmul_tiledPKiS0_Piiii:
	.zero		5120


//--------------------- .nv.shared.reserved.0     --------------------------
	.section	.nv.shared.reserved.0,"aw",@nobits
	.weak		__nv_reservedSMEM_offset_0_alias
	.size		__nv_reservedSMEM_offset_0_alias, 0, 64
	.other		__nv_reservedSMEM_offset_0_alias,@"STO_CUDA_RESERVED_SHARED STV_DEFAULT"
__nv_reservedSMEM_offset_0_alias:
	.zero		0
	.zero		64


//--------------------- .nv.constant0._Z12matmul_tiledPKiS0_Piiii --------------------------
	.section	.nv.constant0._Z12matmul_tiledPKiS0_Piiii,"a",@progbits
	.sectionflags	@""
	.align	4
.nv.constant0._Z12matmul_tiledPKiS0_Piiii:
	.zero		932


//--------------------- SYMBOLS --------------------------

	.type		.nv.reservedSmem.offset0,@object
	.size		.nv.reservedSmem.offset0,0x4
	.type		.nv.reservedSmem.cap,@object
	.size		.nv.reservedSmem.cap,0x4
